	.target	sm_90a

	.elftype	@"ET_EXEC"


//--------------------- .note.nv.tkinfo           --------------------------
	.section	.note.nv.tkinfo,"",@"SHT_NOTE"
	.sectionflags	@"SHF_NOTE_NV_TKINFO"
	.tkinfo
        /*0018*/ 	.word	0x00000002
        /*0030*/ 	.string	""
        /*0030*/ 	.string	"ptxas"
        /*0030*/ 	.string	"Cuda compilation tools, release 13.0, V13.0.88"
        /*0030*/ 	.string	"Build cuda_13.0.r13.0/compiler.36424714_0"
        /*0030*/ 	.string	"-v  -suppress-debug-info  -lineinfo  -arch sm_90a "



//--------------------- .note.nv.cuinfo           --------------------------
	.section	.note.nv.cuinfo,"",@"SHT_NOTE"
	.sectionflags	@"SHF_NOTE_NV_CUINFO"
        /*0018*/ 	.short	0x0002
        /*001a*/ 	.short	0x005a
        /*001c*/ 	.short	0x0082
	.zero		2


//--------------------- .nv.info                  --------------------------
	.section	.nv.info,"",@"SHT_CUDA_INFO"
	.align	4


	//----- nvinfo : EIATTR_REGCOUNT
	.align		4
        /*0000*/ 	.byte	0x04, 0x2f
        /*0002*/ 	.short	(.L_1 - .L_0)
	.align		4
.L_0:
        /*0004*/ 	.word	index@(gluon_wgmma)
        /*0008*/ 	.word	0x000000ff


	//----- nvinfo : EIATTR_FRAME_SIZE
	.align		4
.L_1:
        /*000c*/ 	.byte	0x04, 0x11
        /*000e*/ 	.short	(.L_3 - .L_2)
	.align		4
.L_2:
        /*0010*/ 	.word	index@(gluon_wgmma)
        /*0014*/ 	.word	0x00000200


	//----- nvinfo : EIATTR_MIN_STACK_SIZE
	.align		4
.L_3:
        /*0018*/ 	.byte	0x04, 0x12
        /*001a*/ 	.short	(.L_5 - .L_4)
	.align		4
.L_4:
        /*001c*/ 	.word	index@(gluon_wgmma)
        /*0020*/ 	.word	0x00000200
.L_5:


//--------------------- .nv.compat                --------------------------
	.section	.nv.compat,"",@"SHT_CUDA_COMPAT_INFO"
	.align	4
        /*0000*/ 	.byte	0x02, 0x09, 0x01, 0x00, 0x02, 0x02, 0x04, 0x00, 0x02, 0x05, 0x05, 0x00, 0x03, 0x07, 0x01, 0x01
        /*0010*/ 	.byte	0x02, 0x03, 0x03, 0x00, 0x02, 0x06, 0x01, 0x00, 0x04, 0x0b, 0x08, 0x00, 0x00, 0x00, 0x00, 0x00
        /*0020*/ 	.byte	0x00, 0x00, 0x00, 0x00


//--------------------- .nv.info.gluon_wgmma      --------------------------
	.section	.nv.info.gluon_wgmma,"",@"SHT_CUDA_INFO"
	.sectionflags	@""
	.align	4


	//----- nvinfo : EIATTR_CUDA_API_VERSION
	.align		4
        /*0000*/ 	.byte	0x04, 0x37
        /*0002*/ 	.short	(.L_7 - .L_6)
.L_6:
        /*0004*/ 	.word	0x00000082


	//----- nvinfo : EIATTR_KPARAM_INFO
	.align		4
.L_7:
        /*0008*/ 	.byte	0x04, 0x17
        /*000a*/ 	.short	(.L_9 - .L_8)
.L_8:
        /*000c*/ 	.word	0x00000000
        /*0010*/ 	.short	0x000a
        /*0012*/ 	.short	0x0048
        /*0014*/ 	.byte	0x00, 0xf4, 0x21, 0x00


	//----- nvinfo : EIATTR_KPARAM_INFO
	.align		4
.L_9:
        /*0018*/ 	.byte	0x04, 0x17
        /*001a*/ 	.short	(.L_11 - .L_10)
.L_10:
        /*001c*/ 	.word	0x00000000
        /*0020*/ 	.short	0x0009
        /*0022*/ 	.short	0x0040
        /*0024*/ 	.byte	0x00, 0xf4, 0x21, 0x00


	//----- nvinfo : EIATTR_KPARAM_INFO
	.align		4
.L_11:
        /*0028*/ 	.byte	0x04, 0x17
        /*002a*/ 	.short	(.L_13 - .L_12)
.L_12:
        /*002c*/ 	.word	0x00000000
        /*0030*/ 	.short	0x0008
        /*0032*/ 	.short	0x0038
        /*0034*/ 	.byte	0x00, 0xf0, 0x21, 0x00


	//----- nvinfo : EIATTR_KPARAM_INFO
	.align		4
.L_13:
        /*0038*/ 	.byte	0x04, 0x17
        /*003a*/ 	.short	(.L_15 - .L_14)
.L_14:
        /*003c*/ 	.word	0x00000000
        /*0040*/ 	.short	0x0007
        /*0042*/ 	.short	0x0030
        /*0044*/ 	.byte	0x00, 0xf0, 0x21, 0x00


	//----- nvinfo : EIATTR_KPARAM_INFO
	.align		4
.L_15:
        /*0048*/ 	.byte	0x04, 0x17
        /*004a*/ 	.short	(.L_17 - .L_16)
.L_16:
        /*004c*/ 	.word	0x00000000
        /*0050*/ 	.short	0x0006
        /*0052*/ 	.short	0x0028
        /*0054*/ 	.byte	0x00, 0xf0, 0x21, 0x00


	//----- nvinfo : EIATTR_KPARAM_INFO
	.align		4
.L_17:
        /*0058*/ 	.byte	0x04, 0x17
        /*005a*/ 	.short	(.L_19 - .L_18)
.L_18:
        /*005c*/ 	.word	0x00000000
        /*0060*/ 	.short	0x0005
        /*0062*/ 	.short	0x0020
        /*0064*/ 	.byte	0x00, 0xf0, 0x11, 0x00


	//----- nvinfo : EIATTR_KPARAM_INFO
	.align		4
.L_19:
        /*0068*/ 	.byte	0x04, 0x17
        /*006a*/ 	.short	(.L_21 - .L_20)
.L_20:
        /*006c*/ 	.word	0x00000000
        /*0070*/ 	.short	0x0004
        /*0072*/ 	.short	0x001c
        /*0074*/ 	.byte	0x00, 0xf0, 0x11, 0x00


	//----- nvinfo : EIATTR_KPARAM_INFO
	.align		4
.L_21:
        /*0078*/ 	.byte	0x04, 0x17
        /*007a*/ 	.short	(.L_23 - .L_22)
.L_22:
        /*007c*/ 	.word	0x00000000
        /*0080*/ 	.short	0x0003
        /*0082*/ 	.short	0x0018
        /*0084*/ 	.byte	0x00, 0xf0, 0x11, 0x00


	//----- nvinfo : EIATTR_KPARAM_INFO
	.align		4
.L_23:
        /*0088*/ 	.byte	0x04, 0x17
        /*008a*/ 	.short	(.L_25 - .L_24)
.L_24:
        /*008c*/ 	.word	0x00000000
        /*0090*/ 	.short	0x0002
        /*0092*/ 	.short	0x0010
        /*0094*/ 	.byte	0x00, 0xf4, 0x21, 0x00


	//----- nvinfo : EIATTR_KPARAM_INFO
	.align		4
.L_25:
        /*0098*/ 	.byte	0x04, 0x17
        /*009a*/ 	.short	(.L_27 - .L_26)
.L_26:
        /*009c*/ 	.word	0x00000000
        /*00a0*/ 	.short	0x0001
        /*00a2*/ 	.short	0x0008
        /*00a4*/ 	.byte	0x00, 0xf4, 0x21, 0x00


	//----- nvinfo : EIATTR_KPARAM_INFO
	.align		4
.L_27:
        /*00a8*/ 	.byte	0x04, 0x17
        /*00aa*/ 	.short	(.L_29 - .L_28)
.L_28:
        /*00ac*/ 	.word	0x00000000
        /*00b0*/ 	.short	0x0000
        /*00b2*/ 	.short	0x0000
        /*00b4*/ 	.byte	0x00, 0xf4, 0x21, 0x00


	//----- nvinfo : EIATTR_SPARSE_MMA_MASK
	.align		4
.L_29:
        /*00b8*/ 	.byte	0x03, 0x50
        /*00ba*/ 	.short	0x0000


	//----- nvinfo : EIATTR_MAXREG_COUNT
	.align		4
        /*00bc*/ 	.byte	0x03, 0x1b
        /*00be*/ 	.short	0x00ff


	//----- nvinfo : EIATTR_NUM_BARRIERS
	.align		4
        /*00c0*/ 	.byte	0x02, 0x4c
        /*00c2*/ 	.byte	0x01
	.zero		1


	//----- nvinfo : EIATTR_ANNOTATIONS
	.align		4
        /*00c4*/ 	.byte	0x04, 0x55
        /*00c6*/ 	.short	(.L_31 - .L_30)


	//   ....[0]....
.L_30:
        /*00c8*/ 	.word	0x00000001
        /*00cc*/ 	.byte	0xf0, 0x11, 0x00, 0x00, 0x01, 0x00, 0x00, 0x00, 0x30, 0x12, 0x00, 0x00, 0x01, 0x00, 0x00, 0x00
        /* <DEDUP_REMOVED lines=166> */
        /*0b3c*/ 	.byte	0xa0, 0x3f, 0x00, 0x00, 0x01, 0x00, 0x00, 0x00, 0xc0, 0x3f, 0x00, 0x00


	//----- nvinfo : EIATTR_MERCURY_ISA_VERSION
	.align		4
.L_31:
        /*0b48*/ 	.byte	0x03, 0x5f
        /*0b4a*/ 	.short	0x0101


	//----- nvinfo : EIATTR_INT_WARP_WIDE_INSTR_OFFSETS
	.align		4
        /*0b4c*/ 	.byte	0x04, 0x31
        /*0b4e*/ 	.short	(.L_33 - .L_32)


	//   ....[0]....
.L_32:
        /*0b50*/ 	.word	0x00001d10


	//   ....[1]....
        /*0b54*/ 	.word	0x00001da0


	//   ....[2]....
        /*0b58*/ 	.word	0x00002ad0


	//   ....[3]....
        /*0b5c*/ 	.word	0x00002ae0


	//   ....[4]....
        /*0b60*/ 	.word	0x00002af0


	//   ....[5]....
        /*0b64*/ 	.word	0x00002b00


	//   ....[6]....
        /*0b68*/ 	.word	0x00004b00


	//   ....[7]....
        /*0b6c*/ 	.word	0x00004b10


	//----- nvinfo : EIATTR_COOP_GROUP_MASK_REGIDS
	.align		4
.L_33:
        /*0b70*/ 	.byte	0x04, 0x29
        /*0b72*/ 	.short	(.L_35 - .L_34)


	//   ....[0]....
.L_34:
        /*0b74*/ 	.word	0xffffffff


	//   ....[1]....
        /*0b78*/ 	.word	0xffffffff


	//   ....[2]....
        /*0b7c*/ 	.word	0xffffffff


	//----- nvinfo : EIATTR_COOP_GROUP_INSTR_OFFSETS
	.align		4
.L_35:
        /*0b80*/ 	.byte	0x04, 0x28
        /*0b82*/ 	.short	(.L_37 - .L_36)


	//   ....[0]....
.L_36:
        /*0b84*/ 	.word	0x00000150


	//   ....[1]....
        /*0b88*/ 	.word	0x00000730


	//   ....[2]....
        /*0b8c*/ 	.word	0x00000d80


	//----- nvinfo : EIATTR_MBARRIER_INSTR_OFFSETS
	.align		4
.L_37:
        /*0b90*/ 	.byte	0x04, 0x39
        /*0b92*/ 	.short	(.L_39 - .L_38)


	//   ....[0]....
.L_38:
        /*0b94*/ 	.word	0x00001e40
        /*0b98*/ 	.word	0x000000ff
        /*0b9c*/ 	.word	0x0000c000
        /*0ba0*/ 	.short	0x0100
        /*0ba2*/ 	.byte	0x30
	.zero		1


	//   ....[1]....
        /*0ba4*/ 	.word	0x00002c10
        /*0ba8*/ 	.word	0x000000ff
        /*0bac*/ 	.word	0x0000c000
        /*0bb0*/ 	.short	0x010a
        /*0bb2*/ 	.byte	0x30
	.zero		1


	//   ....[2]....
        /*0bb4*/ 	.word	0x00003a70
        /*0bb8*/ 	.word	0x000000ff
        /*0bbc*/ 	.word	0x0000c000
        /*0bc0*/ 	.short	0x0108
        /*0bc2*/ 	.byte	0x30
	.zero		1


	//   ....[3]....
        /*0bc4*/ 	.word	0x00004ba0
        /*0bc8*/ 	.word	0x000000ff
        /*0bcc*/ 	.word	0x0000c000
        /*0bd0*/ 	.short	0x010a
        /*0bd2*/ 	.byte	0x30
	.zero		1


	//----- nvinfo : EIATTR_NUM_MBARRIERS
	.align		4
.L_39:
        /*0bd4*/ 	.byte	0x03, 0x38
        /*0bd6*/ 	.short	0x0001


	//----- nvinfo : EIATTR_EXIT_INSTR_OFFSETS
	.align		4
        /*0bd8*/ 	.byte	0x04, 0x1c
        /*0bda*/ 	.short	(.L_41 - .L_40)


	//   ....[0]....
.L_40:
        /*0bdc*/ 	.word	0x00004b90


	//----- nvinfo : EIATTR_REQNTID
	.align		4
.L_41:
        /*0be0*/ 	.byte	0x04, 0x10
        /*0be2*/ 	.short	(.L_43 - .L_42)
.L_42:
        /*0be4*/ 	.word	0x00000080
        /*0be8*/ 	.word	0x00000001
        /*0bec*/ 	.word	0x00000001


	//----- nvinfo : EIATTR_CRS_STACK_SIZE
	.align		4
.L_43:
        /*0bf0*/ 	.byte	0x04, 0x1e
        /*0bf2*/ 	.short	(.L_45 - .L_44)
.L_44:
        /*0bf4*/ 	.word	0x00000000


	//----- nvinfo : EIATTR_CBANK_PARAM_SIZE
	.align		4
.L_45:
        /*0bf8*/ 	.byte	0x03, 0x19
        /*0bfa*/ 	.short	0x0050


	//----- nvinfo : EIATTR_PARAM_CBANK
	.align		4
        /*0bfc*/ 	.byte	0x04, 0x0a
        /*0bfe*/ 	.short	(.L_47 - .L_46)
	.align		4
.L_46:
        /*0c00*/ 	.word	index@(.nv.constant0.gluon_wgmma)
        /*0c04*/ 	.short	0x0210
        /*0c06*/ 	.short	0x0050


	//----- nvinfo : EIATTR_SW_WAR
	.align		4
.L_47:
        /*0c08*/ 	.byte	0x04, 0x36
        /*0c0a*/ 	.short	(.L_49 - .L_48)
.L_48:
        /*0c0c*/ 	.word	0x00000008
.L_49:


//--------------------- .nv.callgraph             --------------------------
	.section	.nv.callgraph,"",@"SHT_CUDA_CALLGRAPH"
	.align	4
	.sectionentsize	8
	.align		4
        /*0000*/ 	.word	0x00000000
	.align		4
        /*0004*/ 	.word	0xffffffff
	.align		4
        /*0008*/ 	.word	0x00000000
	.align		4
        /*000c*/ 	.word	0xfffffffe
	.align		4
        /*0010*/ 	.word	0x00000000
	.align		4
        /*0014*/ 	.word	0xfffffffd
	.align		4
        /*0018*/ 	.word	0x00000000
	.align		4
        /*001c*/ 	.word	0xfffffffc


//--------------------- .text.gluon_wgmma         --------------------------
	.section	.text.gluon_wgmma,"ax",@progbits
	.align	128
        .global         gluon_wgmma
        .type           gluon_wgmma,@function
        .size           gluon_wgmma,(.L_x_52 - gluon_wgmma)
        .other          gluon_wgmma,@"STO_CUDA_ENTRY STV_DEFAULT"
gluon_wgmma:
.text.gluon_wgmma:
[----:B------:R-:W1:Y:S01]  /*0000*/  LDC R1, c[0x0][0x28] ;  /* 0x00000a00ff017b82 */ /* 0x000e620000000800 */
[----:B------:R-:W2:Y:S07]  /*0010*/  S2R R229, SR_TID.X ;  /* 0x0000000000e57919 */ /* 0x000eae0000002100 */
[----:B------:R-:W3:Y:S01]  /*0020*/  S2UR UR4, SR_CgaCtaId ;  /* 0x00000000000479c3 */ /* 0x000ee20000008800 */
[----:B------:R-:W-:Y:S01]  /*0030*/  UMOV UR48, 0x400 ;  /* 0x0000040000307882 */ /* 0x000fe20000000000 */
[----:B------:R-:W-:Y:S01]  /*0040*/  ULDC UR6, c[0x0][0xc] ;  /* 0x0000030000067ab9 */ /* 0x000fe20000000800 */
[----:B------:R-:W-:Y:S01]  /*0050*/  BSSY B0, `(.L_x_0) ;  /* 0x0000020000007945 */ /* 0x000fe20003800000 */
[----:B-1----:R-:W-:-:S04]  /*0060*/  VIADD R1, R1, 0xfffffe00 ;  /* 0xfffffe0001017836 */ /* 0x002fc80000000000 */
[----:B------:R-:W1:Y:S08]  /*0070*/  LDC R4, c[0x0][0x228] ;  /* 0x00008a00ff047b82 */ /* 0x000e700000000800 */
[----:B------:R-:W4:Y:S08]  /*0080*/  LDC R12, c[0x0][0x230] ;  /* 0x00008c00ff0c7b82 */ /* 0x000f300000000800 */
[----:B------:R-:W-:Y:S01]  /*0090*/  S2UR UR8, SR_CTAID.Y ;  /* 0x00000000000879c3 */ /* 0x000fe20000002600 */
[----:B---3--:R-:W-:-:S03]  /*00a0*/  ULEA UR48, UR4, UR48, 0x18 ;  /* 0x0000003004307291 */ /* 0x008fc6000f8ec03f */
[----:B------:R-:W-:Y:S01]  /*00b0*/  ULDC UR4, c[0x0][0x10] ;  /* 0x0000040000047ab9 */ /* 0x000fe20000000800 */
[----:B--2---:R-:W-:-:S03]  /*00c0*/  LOP3.LUT R228, R229, 0x7f, RZ, 0xc0, !PT ;  /* 0x0000007fe5e47812 */ /* 0x004fc600078ec0ff */
[----:B------:R-:W2:Y:S01]  /*00d0*/  S2UR UR5, SR_CTAID.Z ;  /* 0x00000000000579c3 */ /* 0x000ea20000002700 */
[----:B-1----:R-:W-:Y:S01]  /*00e0*/  VIADD R4, R4, 0xffffffff ;  /* 0xffffffff04047836 */ /* 0x002fe20000000000 */
[C---:B------:R-:W-:Y:S02]  /*00f0*/  ISETP.GE.U32.AND P0, PT, R228.reuse, 0x20, PT ;  /* 0x00000020e400780c */ /* 0x040fe40003f06070 */
[C---:B------:R-:W-:Y:S02]  /*0100*/  ISETP.NE.U32.AND P2, PT, R228.reuse, RZ, PT ;  /* 0x000000ffe400720c */ /* 0x040fe40003f45070 */
[----:B------:R-:W-:Y:S02]  /*0110*/  LEA R10, R228, UR48, 0x2 ;  /* 0x00000030e40a7c11 */ /* 0x000fe4000f8e10ff */
[----:B------:R-:W1:Y:S01]  /*0120*/  S2UR UR7, SR_CTAID.X ;  /* 0x00000000000779c3 */ /* 0x000e620000002500 */
[----:B----4-:R-:W-:-:S06]  /*0130*/  VIADD R11, R12, 0xffffffff ;  /* 0xffffffff0c0b7836 */ /* 0x010fcc0000000000 */
[----:B------:R3:W-:Y:S01]  /*0140*/  @!P0 STS [R10], RZ ;  /* 0x000000ff0a008388 */ /* 0x0007e20000000800 */
[----:B------:R-:W-:-:S03]  /*0150*/  NOP ;  /* 0x0000000000007918 */ /* 0x000fc60000000000 */
[----:B------:R3:W-:Y:S01]  /*0160*/  @!P2 STS [UR48+0x24], R4 ;  /* 0x00002404ff00a988 */ /* 0x0007e20008000830 */
[----:B--2---:R-:W-:-:S03]  /*0170*/  UIMAD UR4, UR5, UR4, UR8 ;  /* 0x00000004050472a4 */ /* 0x004fc6000f8e0208 */
[----:B------:R3:W-:Y:S01]  /*0180*/  @!P2 STS [UR48+0x20], R11 ;  /* 0x0000200bff00a988 */ /* 0x0007e20008000830 */
[----:B------:R-:W-:Y:S01]  /*0190*/  ULDC.64 UR8, c[0x0][0x250] ;  /* 0x0000940000087ab9 */ /* 0x000fe20000000a00 */
[----:B-1----:R-:W-:-:S04]  /*01a0*/  UIMAD UR4, UR4, UR6, UR7 ;  /* 0x00000006040472a4 */ /* 0x002fc8000f8e0207 */
[----:B------:R-:W-:-:S04]  /*01b0*/  UIMAD UR6, UR4, 0x180, URZ ;  /* 0x00000180040678a4 */ /* 0x000fc8000f8e023f */
[----:B------:R-:W-:-:S04]  /*01c0*/  UIADD3 UR61, UP0, UR6, UR8, URZ ;  /* 0x00000008063d7290 */ /* 0x000fc8000ff1e03f */
[----:B------:R-:W-:Y:S01]  /*01d0*/  ULEA.HI.X.SX32 UR60, UR6, UR9, 0x1, UP0 ;  /* 0x00000009063c7291 */ /* 0x000fe200080f0e3f */
[----:B---3--:R-:W-:Y:S11]  /*01e0*/  @P2 BRA `(.L_x_1) ;  /* 0x0000000000182947 */ /* 0x008ff60003800000 */
[----:B------:R-:W1:Y:S01]  /*01f0*/  LDS R0, [UR48+0x8] ;  /* 0x00000830ff007984 */ /* 0x000e620008000800 */
[----:B------:R-:W2:Y:S01]  /*0200*/  LDC.64 R6, c[0x0][0x210] ;  /* 0x00008400ff067b82 */ /* 0x000ea20000000a00 */
[----:B------:R-:W-:Y:S02]  /*0210*/  IMAD.MOV.U32 R3, RZ, RZ, 0x70 ;  /* 0x00000070ff037424 */ /* 0x000fe400078e00ff */
[----:B--2---:R2:W-:Y:S03]  /*0220*/  STS.64 [UR48], R6 ;  /* 0x00000006ff007988 */ /* 0x0045e60008000a30 */
[----:B-1----:R-:W-:-:S05]  /*0230*/  LOP3.LUT R0, R0, 0x10, R3, 0xd8, !PT ;  /* 0x0000001000007812 */ /* 0x002fca00078ed803 */
[----:B------:R2:W-:Y:S02]  /*0240*/  STS [UR48+0x8], R0 ;  /* 0x00000800ff007988 */ /* 0x0005e40008000830 */
.L_x_1:
[----:B------:R-:W-:Y:S05]  /*0250*/  BSYNC B0 ;  /* 0x0000000000007941 */ /* 0x000fea0003800000 */
.L_x_0:
[----:B------:R-:W-:Y:S04]  /*0260*/  BSSY B0, `(.L_x_2) ;  /* 0x000000a000007945 */ /* 0x000fe80003800000 */
[----:B------:R-:W-:Y:S05]  /*0270*/  @P2 BRA `(.L_x_3) ;  /* 0x0000000000202947 */ /* 0x000fea0003800000 */
[----:B--2---:R-:W1:Y:S01]  /*0280*/  LDS R0, [UR48+0x34] ;  /* 0x00003430ff007984 */ /* 0x004e620008000800 */
[----:B------:R-:W-:Y:S02]  /*0290*/  IMAD.MOV.U32 R3, RZ, RZ, 0x3f000000 ;  /* 0x3f000000ff037424 */ /* 0x000fe400078e00ff */
[----:B------:R-:W-:Y:S01]  /*02a0*/  @!P2 IMAD.MOV.U32 R2, RZ, RZ, 0xff ;  /* 0x000000ffff02a424 */ /* 0x000fe200078e00ff */
[----:B------:R-:W2:Y:S02]  /*02b0*/  @!P2 LDS R5, [UR48+0x38] ;  /* 0x00003830ff05a984 */ /* 0x000ea40008000800 */
[----:B-1----:R-:W-:Y:S02]  /*02c0*/  LOP3.LUT R0, R0, 0xff000000, R3, 0xb8, !PT ;  /* 0xff00000000007812 */ /* 0x002fe400078eb803 */
[----:B--2---:R-:W-:-:S03]  /*02d0*/  @!P2 LOP3.LUT R2, R5, 0xff, R2, 0xb8, !PT ;  /* 0x000000ff0502a812 */ /* 0x004fc600078eb802 */
[----:B------:R1:W-:Y:S04]  /*02e0*/  STS [UR48+0x34], R0 ;  /* 0x00003400ff007988 */ /* 0x0003e80008000830 */
[----:B------:R1:W-:Y:S02]  /*02f0*/  @!P2 STS [UR48+0x38], R2 ;  /* 0x00003802ff00a988 */ /* 0x0003e40008000830 */
.L_x_3:
[----:B------:R-:W-:Y:S05]  /*0300*/  BSYNC B0 ;  /* 0x0000000000007941 */ /* 0x000fea0003800000 */
.L_x_2:
[----:B------:R-:W-:Y:S04]  /*0310*/  BSSY B0, `(.L_x_4) ;  /* 0x000000e000007945 */ /* 0x000fe80003800000 */
[----:B------:R-:W-:Y:S05]  /*0320*/  @P2 BRA `(.L_x_5) ;  /* 0x0000000000302947 */ /* 0x000fea0003800000 */
[----:B-1----:R-:W1:Y:S01]  /*0330*/  LDS R2, [UR48+0x34] ;  /* 0x00003430ff027984 */ /* 0x002e620008000800 */
[----:B------:R-:W3:Y:S03]  /*0340*/  LDC.64 R8, c[0x0][0x238] ;  /* 0x00008e00ff087b82 */ /* 0x000ee60000000a00 */
[----:B--2---:R-:W2:Y:S01]  /*0350*/  LDS R0, [UR48+0x1c] ;  /* 0x00001c30ff007984 */ /* 0x004ea20008000800 */
[C---:B---3--:R-:W-:Y:S01]  /*0360*/  SHF.L.U64.HI R6, R8.reuse, 0x1, R9 ;  /* 0x0000000108067819 */ /* 0x048fe20000010209 */
[----:B------:R-:W-:-:S03]  /*0370*/  IMAD.SHL.U32 R3, R8, 0x2, RZ ;  /* 0x0000000208037824 */ /* 0x000fc600078e00ff */
[--C-:B------:R-:W-:Y:S02]  /*0380*/  SHF.R.U32.HI R5, RZ, 0x4, R6.reuse ;  /* 0x00000004ff057819 */ /* 0x100fe40000011606 */
[----:B------:R-:W-:-:S05]  /*0390*/  SHF.R.U64 R3, R3, 0x4, R6 ;  /* 0x0000000403037819 */ /* 0x000fca0000001206 */
[----:B------:R3:W-:Y:S01]  /*03a0*/  STS [UR48+0xc], R3 ;  /* 0x00000c03ff007988 */ /* 0x0007e20008000830 */
[----:B-1----:R-:W-:Y:S02]  /*03b0*/  LOP3.LUT R2, R2, 0x7, RZ, 0xb8, !PT ;  /* 0x0000000702027812 */ /* 0x002fe400078eb8ff */
[----:B--2---:R-:W-:-:S03]  /*03c0*/  LOP3.LUT R0, R0, 0xf, R5, 0xb8, !PT ;  /* 0x0000000f00007812 */ /* 0x004fc600078eb805 */
[----:B------:R3:W-:Y:S04]  /*03d0*/  STS [UR48+0x34], R2 ;  /* 0x00003402ff007988 */ /* 0x0007e80008000830 */
[----:B------:R3:W-:Y:S02]  /*03e0*/  STS [UR48+0x1c], R0 ;  /* 0x00001c00ff007988 */ /* 0x0007e40008000830 */
.L_x_5:
[----:B------:R-:W-:Y:S05]  /*03f0*/  BSYNC B0 ;  /* 0x0000000000007941 */ /* 0x000fea0003800000 */
.L_x_4:
[----:B------:R-:W-:Y:S04]  /*0400*/  BSSY B1, `(.L_x_6) ;  /* 0x000001b000017945 */ /* 0x000fe80003800000 */
[----:B------:R-:W-:Y:S01]  /*0410*/  BSSY B0, `(.L_x_7) ;  /* 0x0000016000007945 */ /* 0x000fe20003800000 */
[----:B-123--:R-:W-:-:S03]  /*0420*/  IMAD.MOV.U32 R0, RZ, RZ, RZ ;  /* 0x000000ffff007224 */ /* 0x00efc600078e00ff */
[----:B------:R-:W-:Y:S05]  /*0430*/  @P2 BRA `(.L_x_8) ;  /* 0x0000000000202947 */ /* 0x000fea0003800000 */
[----:B------:R-:W1:Y:S02]  /*0440*/  LDS R2, [UR48+0x34] ;  /* 0x00003430ff027984 */ /* 0x000e640008000800 */
[----:B-1----:R-:W-:-:S05]  /*0450*/  LOP3.LUT R2, R2, 0x38, RZ, 0xb8, !PT ;  /* 0x0000003802027812 */ /* 0x002fca00078eb8ff */
[----:B------:R1:W-:Y:S01]  /*0460*/  STS [UR48+0x34], R2 ;  /* 0x00003402ff007988 */ /* 0x0003e20008000830 */
[----:B------:R-:W-:Y:S05]  /*0470*/  @P2 BRA `(.L_x_9) ;  /* 0x0000000000202947 */ /* 0x000fea0003800000 */
[----:B-1----:R-:W1:Y:S01]  /*0480*/  LDS R2, [UR48+0x8] ;  /* 0x00000830ff027984 */ /* 0x002e620008000800 */
[----:B------:R-:W-:-:S05]  /*0490*/  IMAD.MOV.U32 R3, RZ, RZ, 0x780 ;  /* 0x00000780ff037424 */ /* 0x000fca00078e00ff */
[----:B-1----:R-:W-:-:S05]  /*04a0*/  LOP3.LUT R2, R2, 0x500, R3, 0xd8, !PT ;  /* 0x0000050002027812 */ /* 0x002fca00078ed803 */
[----:B------:R1:W-:Y:S02]  /*04b0*/  STS [UR48+0x8], R2 ;  /* 0x00000802ff007988 */ /* 0x0003e40008000830 */
.L_x_8:
[----:B------:R-:W-:Y:S05]  /*04c0*/  @P2 BRA `(.L_x_10) ;  /* 0x0000000000282947 */ /* 0x000fea0003800000 */
[----:B-1----:R-:W1:Y:S02]  /*04d0*/  LDS R2, [UR48+0x8] ;  /* 0x00000830ff027984 */ /* 0x002e640008000800 */
[----:B-1----:R-:W-:-:S05]  /*04e0*/  LOP3.LUT R2, R2, 0x1800, RZ, 0xb8, !PT ;  /* 0x0000180002027812 */ /* 0x002fca00078eb8ff */
[----:B------:R2:W-:Y:S02]  /*04f0*/  STS [UR48+0x8], R2 ;  /* 0x00000802ff007988 */ /* 0x0005e40008000830 */
.L_x_9:
[----:B------:R-:W-:Y:S05]  /*0500*/  @P2 BREAK B0 ;  /* 0x0000000000002942 */ /* 0x000fea0003800000 */
[----:B------:R-:W-:Y:S05]  /*0510*/  @P2 BRA `(.L_x_11) ;  /* 0x0000000000242947 */ /* 0x000fea0003800000 */
[----:B------:R-:W3:Y:S01]  /*0520*/  LDS R3, [UR48+0x8] ;  /* 0x00000830ff037984 */ /* 0x000ee20008000800 */
[----:B-12---:R-:W-:-:S05]  /*0530*/  IMAD.MOV.U32 R2, RZ, RZ, 0x6000 ;  /* 0x00006000ff027424 */ /* 0x006fca00078e00ff */
[----:B---3--:R-:W-:-:S04]  /*0540*/  LOP3.LUT R2, R3, 0x6000, R2, 0xd8, !PT ;  /* 0x0000600003027812 */ /* 0x008fc800078ed802 */
[----:B------:R-:W-:-:S05]  /*0550*/  LOP3.LUT R2, R2, 0x400000, RZ, 0xb8, !PT ;  /* 0x0040000002027812 */ /* 0x000fca00078eb8ff */
[----:B------:R2:W-:Y:S02]  /*0560*/  STS [UR48+0x8], R2 ;  /* 0x00000802ff007988 */ /* 0x0005e40008000830 */
.L_x_10:
[----:B------:R-:W-:Y:S05]  /*0570*/  BSYNC B0 ;  /* 0x0000000000007941 */ /* 0x000fea0003800000 */
.L_x_7:
[----:B-12---:R-:W1:Y:S02]  /*0580*/  @!P2 LDS R2, [UR48+0x8] ;  /* 0x00000830ff02a984 */ /* 0x006e640008000800 */
[----:B-1----:R-:W-:-:S05]  /*0590*/  @!P2 LOP3.LUT R2, R2, 0x8000, RZ, 0xb8, !PT ;  /* 0x000080000202a812 */ /* 0x002fca00078eb8ff */
[----:B------:R3:W-:Y:S02]  /*05a0*/  @!P2 STS [UR48+0x8], R2 ;  /* 0x00000802ff00a988 */ /* 0x0007e40008000830 */
.L_x_11:
[----:B------:R-:W-:Y:S05]  /*05b0*/  BSYNC B1 ;  /* 0x0000000000017941 */ /* 0x000fea0003800000 */
.L_x_6:
[----:B------:R-:W-:Y:S05]  /*05c0*/  WARPSYNC.ALL ;  /* 0x0000000000007948 */ /* 0x000fea0003800000 */
[----:B------:R-:W-:Y:S05]  /*05d0*/  @P0 BRA `(.L_x_12) ;  /* 0x0000000000300947 */ /* 0x000fea0003800000 */
[----:B-123--:R-:W1:Y:S01]  /*05e0*/  S2R R2, SR_LANEID ;  /* 0x0000000000027919 */ /* 0x00ee620000000000 */
[----:B------:R-:W-:Y:S05]  /*05f0*/  WARPSYNC.ALL ;  /* 0x0000000000007948 */ /* 0x000fea0003800000 */
[----:B-1----:R-:W-:-:S05]  /*0600*/  IMAD.SHL.U32 R5, R2, 0x4, RZ ;  /* 0x0000000402057824 */ /* 0x002fca00078e00ff */
[----:B------:R-:W1:Y:S01]  /*0610*/  LDS R7, [R5+UR48] ;  /* 0x0000003005077984 */ /* 0x000e620008000800 */
[----:B------:R-:W-:Y:S01]  /*0620*/  IADD3 R2, P1, R5, UR61, RZ ;  /* 0x0000003d05027c10 */ /* 0x000fe2000ff3e0ff */
[----:B------:R-:W-:-:S04]  /*0630*/  UMOV UR4, UR61 ;  /* 0x0000003d00047c82 */ /* 0x000fc80008000000 */
[----:B------:R-:W-:Y:S01]  /*0640*/  IMAD.X R3, RZ, RZ, UR60, P1 ;  /* 0x0000003cff037e24 */ /* 0x000fe200088e06ff */
[----:B------:R-:W-:-:S04]  /*0650*/  UMOV UR5, UR60 ;  /* 0x0000003c00057c82 */ /* 0x000fc80008000000 */
[----:B-1----:R4:W5:Y:S01]  /*0660*/  ATOMG.E.EXCH.STRONG.GPU PT, RZ, [R2], R7 ;  /* 0x0000000702ff73a8 */ /* 0x00296200041ee100 */
[----:B------:R-:W-:-:S04]  /*0670*/  DEPBAR {5,4,3,2,1,0} ;  /* 0x0000003f0000791a */ /* 0x000fc80000000000 */
[----:B------:R4:W-:Y:S01]  /*0680*/  UTMACCTL.IV [UR4] ;  /* 0x00000000040079b9 */ /* 0x0009e20008000000 */
[----:B------:R-:W-:Y:S01]  /*0690*/  NOP ;  /* 0x0000000000007918 */ /* 0x000fe20000000000 */
.L_x_12:
[----:B------:R-:W-:Y:S05]  /*06a0*/  @P0 BRA `(.L_x_13) ;  /* 0x00000000000c0947 */ /* 0x000fea0003800000 */
[----:B------:R0:W-:Y:S01]  /*06b0*/  UTMACMDFLUSH ;  /* 0x00000000000079b7 */ /* 0x0001e20000000000 */
[----:B------:R-:W-:Y:S05]  /*06c0*/  @P0 BRA `(.L_x_13) ;  /* 0x0000000000040947 */ /* 0x000fea0003800000 */
[----:B------:R-:W-:-:S04]  /*06d0*/  DEPBAR.LE SB0, 0x0 ;  /* 0x000080000000791a */ /* 0x000fc80000000000 */
.L_x_13:
[----:B------:R-:W-:Y:S05]  /*06e0*/  WARPSYNC.ALL ;  /* 0x0000000000007948 */ /* 0x000fea0003800000 */
[----:B-----5:R-:W-:Y:S06]  /*06f0*/  BAR.SYNC.DEFER_BLOCKING 0x0 ;  /* 0x0000000000007b1d */ /* 0x020fec0000010000 */
[----:B------:R-:W-:Y:S02]  /*0700*/  BSSY B1, `(.L_x_14) ;  /* 0x000000b000017945 */ /* 0x000fe40003800000 */
[----:B------:R-:W-:Y:S06]  /*0710*/  BAR.SYNC.DEFER_BLOCKING 0x0 ;  /* 0x0000000000007b1d */ /* 0x000fec0000010000 */
[----:B------:R1:W-:Y:S01]  /*0720*/  @!P0 STS [R10], RZ ;  /* 0x000000ff0a008388 */ /* 0x0003e20000000800 */
[----:B------:R-:W-:Y:S01]  /*0730*/  NOP ;  /* 0x0000000000007918 */ /* 0x000fe20000000000 */
[----:B------:R-:W-:Y:S05]  /*0740*/  @P2 BRA `(.L_x_15) ;  /* 0x0000000000182947 */ /* 0x000fea0003800000 */
[----:B-1234-:R-:W1:Y:S01]  /*0750*/  LDS R2, [UR48+0x8] ;  /* 0x00000830ff027984 */ /* 0x01ee620008000800 */
[----:B------:R-:W2:Y:S01]  /*0760*/  LDC.64 R6, c[0x0][0x218] ;  /* 0x00008600ff067b82 */ /* 0x000ea20000000a00 */
[----:B------:R-:W-:Y:S02]  /*0770*/  IMAD.MOV.U32 R3, RZ, RZ, 0x70 ;  /* 0x00000070ff037424 */ /* 0x000fe400078e00ff */
[----:B--2---:R2:W-:Y:S03]  /*0780*/  STS.64 [UR48], R6 ;  /* 0x00000006ff007988 */ /* 0x0045e60008000a30 */
[----:B-1----:R-:W-:-:S05]  /*0790*/  LOP3.LUT R2, R2, 0x10, R3, 0xd8, !PT ;  /* 0x0000001002027812 */ /* 0x002fca00078ed803 */
[----:B------:R2:W-:Y:S02]  /*07a0*/  STS [UR48+0x8], R2 ;  /* 0x00000802ff007988 */ /* 0x0005e40008000830 */
.L_x_15:
[----:B----4-:R-:W-:Y:S05]  /*07b0*/  BSYNC B1 ;  /* 0x0000000000017941 */ /* 0x010fea0003800000 */
.L_x_14:
[----:B------:R-:W-:Y:S04]  /*07c0*/  BSSY B2, `(.L_x_16) ;  /* 0x000000f000027945 */ /* 0x000fe80003800000 */
[----:B------:R-:W-:Y:S04]  /*07d0*/  BSSY B1, `(.L_x_17) ;  /* 0x000000c000017945 */ /* 0x000fe80003800000 */
[----:B------:R-:W-:Y:S05]  /*07e0*/  @P2 BRA `(.L_x_18) ;  /* 0x0000000000282947 */ /* 0x000fea0003800000 */
[----:B-123--:R-:W1:Y:S01]  /*07f0*/  LDS R2, [UR48+0x34] ;  /* 0x00003430ff027984 */ /* 0x00ee620008000800 */
[----:B------:R-:W-:Y:S01]  /*0800*/  IMAD.MOV.U32 R3, RZ, RZ, 0x3f000000 ;  /* 0x3f000000ff037424 */ /* 0x000fe200078e00ff */
[----:B------:R-:W-:Y:S05]  /*0810*/  @P2 BREAK B1 ;  /* 0x0000000000012942 */ /* 0x000fea0003800000 */
[----:B-1----:R-:W-:-:S05]  /*0820*/  LOP3.LUT R2, R2, 0xff000000, R3, 0xb8, !PT ;  /* 0xff00000002027812 */ /* 0x002fca00078eb803 */
[----:B------:R1:W-:Y:S01]  /*0830*/  STS [UR48+0x34], R2 ;  /* 0x00003402ff007988 */ /* 0x0003e20008000830 */
[----:B------:R-:W-:Y:S05]  /*0840*/  @P2 BRA `(.L_x_19) ;  /* 0x0000000000182947 */ /* 0x000fea0003800000 */
[----:B------:R-:W2:Y:S01]  /*0850*/  LDS R3, [UR48+0x38] ;  /* 0x00003830ff037984 */ /* 0x000ea20008000800 */
[----:B-1----:R-:W-:-:S05]  /*0860*/  IMAD.MOV.U32 R2, RZ, RZ, 0x7f ;  /* 0x0000007fff027424 */ /* 0x002fca00078e00ff */
[----:B--2---:R-:W-:-:S05]  /*0870*/  LOP3.LUT R2, R3, 0xff, R2, 0xb8, !PT ;  /* 0x000000ff03027812 */ /* 0x004fca00078eb802 */
[----:B------:R4:W-:Y:S02]  /*0880*/  STS [UR48+0x38], R2 ;  /* 0x00003802ff007988 */ /* 0x0009e40008000830 */
.L_x_18:
[----:B------:R-:W-:Y:S05]  /*0890*/  BSYNC B1 ;  /* 0x0000000000017941 */ /* 0x000fea0003800000 */
.L_x_17:
[----:B------:R1:W-:Y:S02]  /*08a0*/  @!P2 STS [UR48+0x20], R11 ;  /* 0x0000200bff00a988 */ /* 0x0003e40008000830 */
.L_x_19:
[----:B------:R-:W-:Y:S05]  /*08b0*/  BSYNC B2 ;  /* 0x0000000000027941 */ /* 0x000fea0003800000 */
.L_x_16:
[----:B------:R-:W-:Y:S05]  /*08c0*/  WARPSYNC.ALL ;  /* 0x0000000000007948 */ /* 0x000fea0003800000 */
[----:B------:R-:W5:Y:S01]  /*08d0*/  LDC R5, c[0x0][0x22c] ;  /* 0x00008b00ff057b82 */ /* 0x000f620000000800 */
[----:B------:R-:W-:Y:S01]  /*08e0*/  BSSY B2, `(.L_x_20) ;  /* 0x0000010000027945 */ /* 0x000fe20003800000 */
[----:B-----5:R-:W-:-:S05]  /*08f0*/  VIADD R5, R5, 0xffffffff ;  /* 0xffffffff05057836 */ /* 0x020fca0000000000 */
[----:B------:R1:W-:Y:S01]  /*0900*/  @!P2 STS [UR48+0x24], R5 ;  /* 0x00002405ff00a988 */ /* 0x0003e20008000830 */
[----:B------:R-:W-:Y:S05]  /*0910*/  @P2 BRA `(.L_x_21) ;  /* 0x0000000000302947 */ /* 0x000fea0003800000 */
[----:B------:R-:W5:Y:S01]  /*0920*/  LDS R3, [UR48+0x34] ;  /* 0x00003430ff037984 */ /* 0x000f620008000800 */
[----:B--2---:R-:W2:Y:S03]  /*0930*/  LDC.64 R6, c[0x0][0x240] ;  /* 0x00009000ff067b82 */ /* 0x004ea60000000a00 */
[----:B-1-34-:R-:W1:Y:S01]  /*0940*/  LDS R2, [UR48+0x1c] ;  /* 0x00001c30ff027984 */ /* 0x01ae620008000800 */
[C---:B--2---:R-:W-:Y:S01]  /*0950*/  SHF.L.U64.HI R7, R6.reuse, 0x1, R7 ;  /* 0x0000000106077819 */ /* 0x044fe20000010207 */
[----:B------:R-:W-:-:S03]  /*0960*/  IMAD.SHL.U32 R6, R6, 0x2, RZ ;  /* 0x0000000206067824 */ /* 0x000fc600078e00ff */
[--C-:B------:R-:W-:Y:S02]  /*0970*/  SHF.R.U32.HI R9, RZ, 0x4, R7.reuse ;  /* 0x00000004ff097819 */ /* 0x100fe40000011607 */
[----:B------:R-:W-:-:S05]  /*0980*/  SHF.R.U64 R6, R6, 0x4, R7 ;  /* 0x0000000406067819 */ /* 0x000fca0000001207 */
[----:B------:R2:W-:Y:S01]  /*0990*/  STS [UR48+0xc], R6 ;  /* 0x00000c06ff007988 */ /* 0x0005e20008000830 */
[----:B-----5:R-:W-:Y:S02]  /*09a0*/  LOP3.LUT R3, R3, 0x7, RZ, 0xb8, !PT ;  /* 0x0000000703037812 */ /* 0x020fe400078eb8ff */
[----:B-1----:R-:W-:-:S03]  /*09b0*/  LOP3.LUT R2, R2, 0xf, R9, 0xb8, !PT ;  /* 0x0000000f02027812 */ /* 0x002fc600078eb809 */
[----:B------:R2:W-:Y:S04]  /*09c0*/  STS [UR48+0x34], R3 ;  /* 0x00003403ff007988 */ /* 0x0005e80008000830 */
[----:B------:R2:W-:Y:S02]  /*09d0*/  STS [UR48+0x1c], R2 ;  /* 0x00001c02ff007988 */ /* 0x0005e40008000830 */
.L_x_21:
[----:B------:R-:W-:Y:S05]  /*09e0*/  BSYNC B2 ;  /* 0x0000000000027941 */ /* 0x000fea0003800000 */
.L_x_20:
[----:B------:R-:W-:Y:S04]  /*09f0*/  BSSY B3, `(.L_x_22) ;  /* 0x000001a000037945 */ /* 0x000fe80003800000 */
[----:B------:R-:W-:Y:S04]  /*0a00*/  BSSY B2, `(.L_x_23) ;  /* 0x0000015000027945 */ /* 0x000fe80003800000 */
[----:B------:R-:W-:Y:S05]  /*0a10*/  @P2 BRA `(.L_x_24) ;  /* 0x0000000000202947 */ /* 0x000fea0003800000 */
[----:B-1234-:R-:W1:Y:S02]  /*0a20*/  LDS R2, [UR48+0x34] ;  /* 0x00003430ff027984 */ /* 0x01ee640008000800 */
[----:B-1----:R-:W-:-:S05]  /*0a30*/  LOP3.LUT R2, R2, 0x38, RZ, 0xb8, !PT ;  /* 0x0000003802027812 */ /* 0x002fca00078eb8ff */
[----:B------:R1:W-:Y:S01]  /*0a40*/  STS [UR48+0x34], R2 ;  /* 0x00003402ff007988 */ /* 0x0003e20008000830 */
[----:B------:R-:W-:Y:S05]  /*0a50*/  @P2 BRA `(.L_x_25) ;  /* 0x0000000000202947 */ /* 0x000fea0003800000 */
[----:B-1----:R-:W1:Y:S01]  /*0a60*/  LDS R2, [UR48+0x8] ;  /* 0x00000830ff027984 */ /* 0x002e620008000800 */
[----:B------:R-:W-:-:S05]  /*0a70*/  IMAD.MOV.U32 R3, RZ, RZ, 0x780 ;  /* 0x00000780ff037424 */ /* 0x000fca00078e00ff */
[----:B-1----:R-:W-:-:S05]  /*0a80*/  LOP3.LUT R2, R2, 0x500, R3, 0xd8, !PT ;  /* 0x0000050002027812 */ /* 0x002fca00078ed803 */
[----:B------:R1:W-:Y:S02]  /*0a90*/  STS [UR48+0x8], R2 ;  /* 0x00000802ff007988 */ /* 0x0003e40008000830 */
.L_x_24:
[----:B------:R-:W-:Y:S05]  /*0aa0*/  @P2 BRA `(.L_x_26) ;  /* 0x0000000000282947 */ /* 0x000fea0003800000 */
[----:B-1234-:R-:W1:Y:S02]  /*0ab0*/  LDS R2, [UR48+0x8] ;  /* 0x00000830ff027984 */ /* 0x01ee640008000800 */
[----:B-1----:R-:W-:-:S05]  /*0ac0*/  LOP3.LUT R2, R2, 0x1800, RZ, 0xb8, !PT ;  /* 0x0000180002027812 */ /* 0x002fca00078eb8ff */
[----:B------:R2:W-:Y:S02]  /*0ad0*/  STS [UR48+0x8], R2 ;  /* 0x00000802ff007988 */ /* 0x0005e40008000830 */
.L_x_25:
[----:B------:R-:W-:Y:S05]  /*0ae0*/  @P2 BREAK B2 ;  /* 0x0000000000022942 */ /* 0x000fea0003800000 */
[----:B------:R-:W-:Y:S05]  /*0af0*/  @P2 BRA `(.L_x_27) ;  /* 0x0000000000242947 */ /* 0x000fea0003800000 */
[----:B-12---:R-:W1:Y:S01]  /*0b00*/  LDS R2, [UR48+0x8] ;  /* 0x00000830ff027984 */ /* 0x006e620008000800 */
[----:B------:R-:W-:-:S05]  /*0b10*/  IMAD.MOV.U32 R3, RZ, RZ, 0x6000 ;  /* 0x00006000ff037424 */ /* 0x000fca00078e00ff */
[----:B-1----:R-:W-:-:S04]  /*0b20*/  LOP3.LUT R2, R2, 0x6000, R3, 0xd8, !PT ;  /* 0x0000600002027812 */ /* 0x002fc800078ed803 */
[----:B------:R-:W-:-:S05]  /*0b30*/  LOP3.LUT R2, R2, 0x400000, RZ, 0xb8, !PT ;  /* 0x0040000002027812 */ /* 0x000fca00078eb8ff */
[----:B------:R1:W-:Y:S02]  /*0b40*/  STS [UR48+0x8], R2 ;  /* 0x00000802ff007988 */ /* 0x0003e40008000830 */
.L_x_26:
[----:B------:R-:W-:Y:S05]  /*0b50*/  BSYNC B2 ;  /* 0x0000000000027941 */ /* 0x000fea0003800000 */
.L_x_23:
[----:B-1234-:R-:W1:Y:S02]  /*0b60*/  @!P2 LDS R2, [UR48+0x8] ;  /* 0x00000830ff02a984 */ /* 0x01ee640008000800 */
[----:B-1----:R-:W-:-:S05]  /*0b70*/  @!P2 LOP3.LUT R2, R2, 0x8000, RZ, 0xb8, !PT ;  /* 0x000080000202a812 */ /* 0x002fca00078eb8ff */
[----:B------:R3:W-:Y:S02]  /*0b80*/  @!P2 STS [UR48+0x8], R2 ;  /* 0x00000802ff00a988 */ /* 0x0007e40008000830 */
.L_x_27:
[----:B------:R-:W-:Y:S05]  /*0b90*/  BSYNC B3 ;  /* 0x0000000000037941 */ /* 0x000fea0003800000 */
.L_x_22:
[----:B------:R-:W-:Y:S05]  /*0ba0*/  WARPSYNC.ALL ;  /* 0x0000000000007948 */ /* 0x000fea0003800000 */
[----:B------:R-:W-:-:S04]  /*0bb0*/  UIADD3 UR4, UR6, 0x80, URZ ;  /* 0x0000008006047890 */ /* 0x000fc8000fffe03f */
[----:B------:R-:W-:-:S04]  /*0bc0*/  UIADD3 UR5, UP0, UR4, UR8, URZ ;  /* 0x0000000804057290 */ /* 0x000fc8000ff1e03f */
[----:B------:R-:W-:Y:S02]  /*0bd0*/  ULEA.HI.X.SX32 UR4, UR4, UR9, 0x1, UP0 ;  /* 0x0000000904047291 */ /* 0x000fe400080f0e3f */
[----:B------:R-:W-:-:S04]  /*0be0*/  IMAD.U32 R17, RZ, RZ, UR5 ;  /* 0x00000005ff117e24 */ /* 0x000fc8000f8e00ff */
[----:B------:R-:W-:Y:S01]  /*0bf0*/  IMAD.U32 R16, RZ, RZ, UR4 ;  /* 0x00000004ff107e24 */ /* 0x000fe2000f8e00ff */
[----:B------:R-:W-:Y:S06]  /*0c00*/  @P0 BRA `(.L_x_28) ;  /* 0x0000000000380947 */ /* 0x000fec0003800000 */
[----:B-123--:R-:W1:Y:S01]  /*0c10*/  S2R R2, SR_LANEID ;  /* 0x0000000000027919 */ /* 0x00ee620000000000 */
[----:B------:R-:W-:Y:S02]  /*0c20*/  R2UR UR5, R17 ;  /* 0x00000000110572ca */ /* 0x000fe400000e0000 */
[----:B------:R-:W-:Y:S01]  /*0c30*/  R2UR UR4, R16 ;  /* 0x00000000100472ca */ /* 0x000fe200000e0000 */
[----:B-1----:R-:W-:-:S05]  /*0c40*/  IMAD.SHL.U32 R6, R2, 0x4, RZ ;  /* 0x0000000402067824 */ /* 0x002fca00078e00ff */
[----:B------:R-:W1:Y:S05]  /*0c50*/  LDS R7, [R6+UR48] ;  /* 0x0000003006077984 */ /* 0x000e6a0008000800 */
[----:B------:R-:W-:-:S05]  /*0c60*/  IADD3 R2, P1, R6, UR5, RZ ;  /* 0x0000000506027c10 */ /* 0x000fca000ff3e0ff */
[----:B------:R-:W-:Y:S01]  /*0c70*/  IMAD.X R3, RZ, RZ, UR4, P1 ;  /* 0x00000004ff037e24 */ /* 0x000fe200088e06ff */
[----:B------:R-:W-:Y:S05]  /*0c80*/  WARPSYNC.ALL ;  /* 0x0000000000007948 */ /* 0x000fea0003800000 */
[----:B------:R-:W-:Y:S02]  /*0c90*/  R2UR UR5, R16 ;  /* 0x00000000100572ca */ /* 0x000fe400000e0000 */
[----:B------:R-:W-:Y:S01]  /*0ca0*/  R2UR UR4, R17 ;  /* 0x00000000110472ca */ /* 0x000fe200000e0000 */
[----:B-1----:R4:W5:Y:S01]  /*0cb0*/  ATOMG.E.EXCH.STRONG.GPU PT, RZ, [R2], R7 ;  /* 0x0000000702ff73a8 */ /* 0x00296200041ee100 */
[----:B------:R-:W-:-:S11]  /*0cc0*/  DEPBAR {5,4,3,2,1,0} ;  /* 0x0000003f0000791a */ /* 0x000fd60000000000 */
[----:B------:R4:W-:Y:S01]  /*0cd0*/  UTMACCTL.IV [UR4] ;  /* 0x00000000040079b9 */ /* 0x0009e20008000000 */
[----:B------:R-:W-:Y:S01]  /*0ce0*/  NOP ;  /* 0x0000000000007918 */ /* 0x000fe20000000000 */
.L_x_28:
[----:B------:R-:W-:Y:S05]  /*0cf0*/  @P0 BRA `(.L_x_29) ;  /* 0x00000000000c0947 */ /* 0x000fea0003800000 */
[----:B------:R0:W-:Y:S01]  /*0d00*/  UTMACMDFLUSH ;  /* 0x00000000000079b7 */ /* 0x0001e20000000000 */
[----:B------:R-:W-:Y:S05]  /*0d10*/  @P0 BRA `(.L_x_29) ;  /* 0x0000000000040947 */ /* 0x000fea0003800000 */
[----:B------:R-:W-:-:S04]  /*0d20*/  DEPBAR.LE SB0, 0x0 ;  /* 0x000080000000791a */ /* 0x000fc80000000000 */
.L_x_29:
        /* <DEDUP_REMOVED lines=13> */
.L_x_31:
[----:B----4-:R-:W-:Y:S05]  /*0e00*/  BSYNC B3 ;  /* 0x0000000000037941 */ /* 0x010fea0003800000 */
.L_x_30:
[----:B------:R-:W-:Y:S04]  /*0e10*/  BSSY B4, `(.L_x_32) ;  /* 0x0000011000047945 */ /* 0x000fe80003800000 */
[----:B------:R-:W-:Y:S04]  /*0e20*/  BSSY B3, `(.L_x_33) ;  /* 0x000000e000037945 */ /* 0x000fe80003800000 */
[----:B------:R-:W-:Y:S05]  /*0e30*/  @P2 BRA `(.L_x_34) ;  /* 0x0000000000242947 */ /* 0x000fea0003800000 */
[----:B-123--:R-:W1:Y:S01]  /*0e40*/  LDS R2, [UR48+0x34] ;  /* 0x00003430ff027984 */ /* 0x00ee620008000800 */
[----:B------:R-:W-:-:S05]  /*0e50*/  IMAD.MOV.U32 R3, RZ, RZ, 0x3f000000 ;  /* 0x3f000000ff037424 */ /* 0x000fca00078e00ff */
[----:B-1----:R-:W-:-:S05]  /*0e60*/  LOP3.LUT R2, R2, 0xff000000, R3, 0xb8, !PT ;  /* 0xff00000002027812 */ /* 0x002fca00078eb803 */
[----:B------:R1:W-:Y:S01]  /*0e70*/  STS [UR48+0x34], R2 ;  /* 0x00003402ff007988 */ /* 0x0003e20008000830 */
[----:B------:R-:W-:Y:S05]  /*0e80*/  @P2 BRA `(.L_x_35) ;  /* 0x00000000001c2947 */ /* 0x000fea0003800000 */
[----:B-1----:R-:W1:Y:S01]  /*0e90*/  LDS R2, [UR48+0x38] ;  /* 0x00003830ff027984 */ /* 0x002e620008000800 */
[----:B------:R-:W-:-:S05]  /*0ea0*/  IMAD.MOV.U32 R3, RZ, RZ, 0xff ;  /* 0x000000ffff037424 */ /* 0x000fca00078e00ff */
[----:B-1----:R-:W-:-:S05]  /*0eb0*/  LOP3.LUT R2, R2, 0xff, R3, 0xb8, !PT ;  /* 0x000000ff02027812 */ /* 0x002fca00078eb803 */
[----:B------:R4:W-:Y:S02]  /*0ec0*/  STS [UR48+0x38], R2 ;  /* 0x00003802ff007988 */ /* 0x0009e40008000830 */
.L_x_34:
[----:B------:R-:W-:Y:S05]  /*0ed0*/  @P2 BREAK B3 ;  /* 0x0000000000032942 */ /* 0x000fea0003800000 */
[----:B------:R-:W-:Y:S05]  /*0ee0*/  @P2 BRA `(.L_x_36) ;  /* 0x00000000000c2947 */ /* 0x000fea0003800000 */
[----:B------:R1:W-:Y:S02]  /*0ef0*/  STS [UR48+0x20], R5 ;  /* 0x00002005ff007988 */ /* 0x0003e40008000830 */
.L_x_35:
[----:B------:R-:W-:Y:S05]  /*0f00*/  BSYNC B3 ;  /* 0x0000000000037941 */ /* 0x000fea0003800000 */
.L_x_33:
[----:B------:R1:W-:Y:S02]  /*0f10*/  @!P2 STS [UR48+0x24], R4 ;  /* 0x00002404ff00a988 */ /* 0x0003e40008000830 */
.L_x_36:
[----:B------:R-:W-:Y:S05]  /*0f20*/  BSYNC B4 ;  /* 0x0000000000047941 */ /* 0x000fea0003800000 */
.L_x_32:
[----:B------:R-:W-:Y:S05]  /*0f30*/  WARPSYNC.ALL ;  /* 0x0000000000007948 */ /* 0x000fea0003800000 */
[----:B------:R-:W-:Y:S04]  /*0f40*/  BSSY B4, `(.L_x_37) ;  /* 0x000000e000047945 */ /* 0x000fe80003800000 */
[----:B------:R-:W-:Y:S05]  /*0f50*/  @P2 BRA `(.L_x_38) ;  /* 0x0000000000302947 */ /* 0x000fea0003800000 */
[----:B------:R-:W5:Y:S01]  /*0f60*/  LDS R3, [UR48+0x34] ;  /* 0x00003430ff037984 */ /* 0x000f620008000800 */
[----:B-1----:R-:W1:Y:S03]  /*0f70*/  LDC.64 R4, c[0x0][0x248] ;  /* 0x00009200ff047b82 */ /* 0x002e660000000a00 */
[----:B--234-:R-:W2:Y:S01]  /*0f80*/  LDS R2, [UR48+0x1c] ;  /* 0x00001c30ff027984 */ /* 0x01cea20008000800 */
[C---:B-1----:R-:W-:Y:S01]  /*0f90*/  SHF.L.U64.HI R5, R4.reuse, 0x1, R5 ;  /* 0x0000000104057819 */ /* 0x042fe20000010205 */
[----:B------:R-:W-:-:S03]  /*0fa0*/  IMAD.SHL.U32 R4, R4, 0x2, RZ ;  /* 0x0000000204047824 */ /* 0x000fc600078e00ff */
[--C-:B------:R-:W-:Y:S02]  /*0fb0*/  SHF.R.U32.HI R7, RZ, 0x4, R5.reuse ;  /* 0x00000004ff077819 */ /* 0x100fe40000011605 */
[----:B------:R-:W-:-:S05]  /*0fc0*/  SHF.R.U64 R4, R4, 0x4, R5 ;  /* 0x0000000404047819 */ /* 0x000fca0000001205 */
[----:B------:R1:W-:Y:S01]  /*0fd0*/  STS [UR48+0xc], R4 ;  /* 0x00000c04ff007988 */ /* 0x0003e20008000830 */
[----:B-----5:R-:W-:Y:S02]  /*0fe0*/  LOP3.LUT R3, R3, 0x7, RZ, 0xb8, !PT ;  /* 0x0000000703037812 */ /* 0x020fe400078eb8ff */
[----:B--2---:R-:W-:-:S03]  /*0ff0*/  LOP3.LUT R2, R2, 0xf, R7, 0xb8, !PT ;  /* 0x0000000f02027812 */ /* 0x004fc600078eb807 */
[----:B------:R1:W-:Y:S04]  /*1000*/  STS [UR48+0x34], R3 ;  /* 0x00003403ff007988 */ /* 0x0003e80008000830 */
[----:B------:R1:W-:Y:S02]  /*1010*/  STS [UR48+0x1c], R2 ;  /* 0x00001c02ff007988 */ /* 0x0003e40008000830 */
.L_x_38:
[----:B------:R-:W-:Y:S05]  /*1020*/  BSYNC B4 ;  /* 0x0000000000047941 */ /* 0x000fea0003800000 */
.L_x_37:
        /* <DEDUP_REMOVED lines=11> */
.L_x_41:
[----:B------:R-:W-:Y:S05]  /*10e0*/  @P2 BRA `(.L_x_43) ;  /* 0x0000000000282947 */ /* 0x000fea0003800000 */
[----:B-1234-:R-:W1:Y:S02]  /*10f0*/  LDS R2, [UR48+0x8] ;  /* 0x00000830ff027984 */ /* 0x01ee640008000800 */
[----:B-1----:R-:W-:-:S05]  /*1100*/  LOP3.LUT R2, R2, 0x1800, RZ, 0xb8, !PT ;  /* 0x0000180002027812 */ /* 0x002fca00078eb8ff */
[----:B------:R2:W-:Y:S02]  /*1110*/  STS [UR48+0x8], R2 ;  /* 0x00000802ff007988 */ /* 0x0005e40008000830 */
.L_x_42:
[----:B------:R-:W-:Y:S05]  /*1120*/  @P2 BREAK B5 ;  /* 0x0000000000052942 */ /* 0x000fea0003800000 */
[----:B------:R-:W-:Y:S05]  /*1130*/  @P2 BRA `(.L_x_44) ;  /* 0x0000000000242947 */ /* 0x000fea0003800000 */
[----:B-12---:R-:W1:Y:S01]  /*1140*/  LDS R2, [UR48+0x8] ;  /* 0x00000830ff027984 */ /* 0x006e620008000800 */
[----:B------:R-:W-:-:S05]  /*1150*/  IMAD.MOV.U32 R3, RZ, RZ, 0x6000 ;  /* 0x00006000ff037424 */ /* 0x000fca00078e00ff */
[----:B-1----:R-:W-:-:S04]  /*1160*/  LOP3.LUT R2, R2, 0x6000, R3, 0xd8, !PT ;  /* 0x0000600002027812 */ /* 0x002fc800078ed803 */
[----:B------:R-:W-:-:S05]  /*1170*/  LOP3.LUT R2, R2, 0x400000, RZ, 0xb8, !PT ;  /* 0x0040000002027812 */ /* 0x000fca00078eb8ff */
[----:B------:R1:W-:Y:S02]  /*1180*/  STS [UR48+0x8], R2 ;  /* 0x00000802ff007988 */ /* 0x0003e40008000830 */
.L_x_43:
[----:B------:R-:W-:Y:S05]  /*1190*/  BSYNC B5 ;  /* 0x0000000000057941 */ /* 0x000fea0003800000 */
.L_x_40:
[----:B-1234-:R-:W1:Y:S02]  /*11a0*/  @!P2 LDS R2, [UR48+0x8] ;  /* 0x00000830ff02a984 */ /* 0x01ee640008000800 */
[----:B-1----:R-:W-:-:S05]  /*11b0*/  @!P2 LOP3.LUT R2, R2, 0x8000, RZ, 0xb8, !PT ;  /* 0x000080000202a812 */ /* 0x002fca00078eb8ff */
[----:B------:R3:W-:Y:S02]  /*11c0*/  @!P2 STS [UR48+0x8], R2 ;  /* 0x00000802ff00a988 */ /* 0x0007e40008000830 */
.L_x_44:
[----:B------:R-:W-:Y:S05]  /*11d0*/  BSYNC B4 ;  /* 0x0000000000047941 */ /* 0x000fea0003800000 */
.L_x_39:
[----:B------:R-:W-:Y:S05]  /*11e0*/  WARPSYNC.ALL ;  /* 0x0000000000007948 */ /* 0x000fea0003800000 */
[----:B------:R4:W-:Y:S01]  /*11f0*/  STL [R1], RZ ;  /* 0x000000ff01007387 */ /* 0x0009e20000100800 */
[----:B------:R-:W-:Y:S01]  /*1200*/  UIADD3 UR6, UR6, 0x100, URZ ;  /* 0x0000010006067890 */ /* 0x000fe2000fffe03f */
[----:B------:R-:W-:Y:S02]  /*1210*/  ISETP.GE.AND P1, PT, R12, 0x1, PT ;  /* 0x000000010c00780c */ /* 0x000fe40003f26270 */
[----:B------:R-:W-:Y:S01]  /*1220*/  CS2R R152, SRZ ;  /* 0x0000000000987805 */ /* 0x000fe2000001ff00 */
[----:B------:R4:W-:Y:S01]  /*1230*/  STL [R1+0x4], RZ ;  /* 0x000004ff01007387 */ /* 0x0009e20000100800 */
[----:B------:R-:W-:Y:S01]  /*1240*/  UIADD3 UR4, UP0, UR6, UR8, URZ ;  /* 0x0000000806047290 */ /* 0x000fe2000ff1e03f */
[----:B------:R-:W-:-:S02]  /*1250*/  CS2R R154, SRZ ;  /* 0x00000000009a7805 */ /* 0x000fc4000001ff00 */
[----:B------:R-:W-:Y:S01]  /*1260*/  CS2R R156, SRZ ;  /* 0x00000000009c7805 */ /* 0x000fe2000001ff00 */
[----:B------:R4:W-:Y:S01]  /*1270*/  STL [R1+0x8], RZ ;  /* 0x000008ff01007387 */ /* 0x0009e20000100800 */
[----:B------:R-:W-:Y:S02]  /*1280*/  CS2R R158, SRZ ;  /* 0x00000000009e7805 */ /* 0x000fe4000001ff00 */
[----:B------:R-:W-:Y:S01]  /*1290*/  CS2R R160, SRZ ;  /* 0x0000000000a07805 */ /* 0x000fe2000001ff00 */
[----:B------:R-:W-:Y:S01]  /*12a0*/  IMAD.U32 R19, RZ, RZ, UR4 ;  /* 0x00000004ff137e24 */ /* 0x000fe2000f8e00ff */
[----:B------:R4:W-:Y:S01]  /*12b0*/  STL [R1+0xc], RZ ;  /* 0x00000cff01007387 */ /* 0x0009e20000100800 */
[----:B------:R-:W-:Y:S01]  /*12c0*/  ULEA.HI.X.SX32 UR4, UR6, UR9, 0x1, UP0 ;  /* 0x0000000906047291 */ /* 0x000fe200080f0e3f */
[----:B------:R-:W-:Y:S02]  /*12d0*/  CS2R R162, SRZ ;  /* 0x0000000000a27805 */ /* 0x000fe4000001ff00 */
[----:B------:R-:W-:Y:S01]  /*12e0*/  CS2R R164, SRZ ;  /* 0x0000000000a47805 */ /* 0x000fe2000001ff00 */
[----:B------:R4:W-:Y:S01]  /*12f0*/  STL [R1+0x10], RZ ;  /* 0x000010ff01007387 */ /* 0x0009e20000100800 */
[----:B------:R-:W-:-:S02]  /*1300*/  CS2R R166, SRZ ;  /* 0x0000000000a67805 */ /* 0x000fc4000001ff00 */
[----:B------:R-:W-:Y:S01]  /*1310*/  CS2R R168, SRZ ;  /* 0x0000000000a87805 */ /* 0x000fe2000001ff00 */
[----:B------:R-:W-:Y:S01]  /*1320*/  IMAD.U32 R18, RZ, RZ, UR4 ;  /* 0x00000004ff127e24 */ /* 0x000fe2000f8e00ff */
[----:B------:R4:W-:Y:S01]  /*1330*/  STL [R1+0x14], RZ ;  /* 0x000014ff01007387 */ /* 0x0009e20000100800 */
[----:B------:R-:W-:Y:S02]  /*1340*/  CS2R R170, SRZ ;  /* 0x0000000000aa7805 */ /* 0x000fe4000001ff00 */
[----:B------:R-:W-:Y:S02]  /*1350*/  CS2R R172, SRZ ;  /* 0x0000000000ac7805 */ /* 0x000fe4000001ff00 */
[----:B------:R-:W-:Y:S01]  /*1360*/  CS2R R174, SRZ ;  /* 0x0000000000ae7805 */ /* 0x000fe2000001ff00 */
[----:B------:R4:W-:Y:S01]  /*1370*/  STL [R1+0x18], RZ ;  /* 0x000018ff01007387 */ /* 0x0009e20000100800 */
[----:B------:R-:W-:Y:S02]  /*1380*/  CS2R R176, SRZ ;  /* 0x0000000000b07805 */ /* 0x000fe4000001ff00 */
[----:B------:R-:W-:-:S02]  /*1390*/  CS2R R178, SRZ ;  /* 0x0000000000b27805 */ /* 0x000fc4000001ff00 */
[----:B------:R-:W-:Y:S01]  /*13a0*/  CS2R R180, SRZ ;  /* 0x0000000000b47805 */ /* 0x000fe2000001ff00 */
        /* <DEDUP_REMOVED lines=88> */
[----:B------:R4:W-:Y:S04]  /*1930*/  STL [R1+0x74], RZ ;  /* 0x000074ff01007387 */ /* 0x0009e80000100800 */
        /* <DEDUP_REMOVED lines=33> */
[----:B------:R4:W-:Y:S01]  /*1b50*/  STL [R1+0xfc], RZ ;  /* 0x0000fcff01007387 */ /* 0x0009e20000100800 */
[----:B------:R-:W-:Y:S05]  /*1b60*/  @P0 BRA `(.L_x_45) ;  /* 0x0000000000380947 */ /* 0x000fea0003800000 */
        /* <DEDUP_REMOVED lines=14> */
.L_x_45:
[----:B------:R-:W-:Y:S05]  /*1c50*/  @P0 BRA `(.L_x_46) ;  /* 0x00000000000c0947 */ /* 0x000fea0003800000 */
[----:B------:R0:W-:Y:S01]  /*1c60*/  UTMACMDFLUSH ;  /* 0x00000000000079b7 */ /* 0x0001e20000000000 */
[----:B------:R-:W-:Y:S05]  /*1c70*/  @P0 BRA `(.L_x_46) ;  /* 0x0000000000040947 */ /* 0x000fea0003800000 */
[----:B------:R-:W-:-:S04]  /*1c80*/  DEPBAR.LE SB0, 0x0 ;  /* 0x000080000000791a */ /* 0x000fc80000000000 */
.L_x_46:
[----:B------:R-:W-:Y:S05]  /*1c90*/  WARPSYNC.ALL ;  /* 0x0000000000007948 */ /* 0x000fea0003800000 */
[----:B------:R-:W2:Y:S08]  /*1ca0*/  S2UR UR7, SR_CTAID.Y ;  /* 0x00000000000779c3 */ /* 0x000eb00000002600 */
[----:B-----5:R-:W-:Y:S01]  /*1cb0*/  BAR.SYNC.DEFER_BLOCKING 0x0 ;  /* 0x0000000000007b1d */ /* 0x020fe20000010000 */
[----:B------:R-:W-:-:S02]  /*1cc0*/  CS2R R58, SRZ ;  /* 0x00000000003a7805 */ /* 0x000fc4000001ff00 */
[----:B------:R-:W-:Y:S02]  /*1cd0*/  CS2R R60, SRZ ;  /* 0x00000000003c7805 */ /* 0x000fe4000001ff00 */
[----:B------:R-:W-:Y:S02]  /*1ce0*/  CS2R R62, SRZ ;  /* 0x00000000003e7805 */ /* 0x000fe4000001ff00 */
[----:B------:R-:W-:Y:S02]  /*1cf0*/  CS2R R64, SRZ ;  /* 0x0000000000407805 */ /* 0x000fe4000001ff00 */
[----:B------:R-:W-:Y:S01]  /*1d00*/  CS2R R66, SRZ ;  /* 0x0000000000427805 */ /* 0x000fe2000001ff00 */
[----:B------:R-:W-:Y:S01]  /*1d10*/  VOTEU.ALL UP0, P2 ;  /* 0x00000000003f7886 */ /* 0x000fe20001000000 */
[----:B------:R-:W3:Y:S01]  /*1d20*/  S2UR UR6, SR_CTAID.X ;  /* 0x00000000000679c3 */ /* 0x000ee20000002500 */
[----:B-1----:R-:W-:Y:S01]  /*1d30*/  UMOV UR4, 0x1 ;  /* 0x0000000100047882 */ /* 0x002fe20000000000 */
[----:B------:R-:W-:-:S02]  /*1d40*/  CS2R R68, SRZ ;  /* 0x0000000000447805 */ /* 0x000fc4000001ff00 */
[----:B------:R-:W-:Y:S01]  /*1d50*/  CS2R R70, SRZ ;  /* 0x0000000000467805 */ /* 0x000fe2000001ff00 */
[----:B------:R-:W-:-:S04]  /*1d60*/  @!UP0 UIADD3 UR4, -UR4, 0x100000, URZ ;  /* 0x0010000004048890 */ /* 0x000fc8000fffe13f */
[----:B------:R-:W-:Y:S02]  /*1d70*/  @!UP0 USHF.L.U32 UR5, UR4, 0xb, URZ ;  /* 0x0000000b04058899 */ /* 0x000fe4000800063f */
[----:B------:R-:W-:Y:S01]  /*1d80*/  @!UP0 USHF.L.U32 UR4, UR4, 0x1, URZ ;  /* 0x0000000104048899 */ /* 0x000fe2000800063f */
[----:B------:R-:W-:Y:S01]  /*1d90*/  CS2R R72, SRZ ;  /* 0x0000000000487805 */ /* 0x000fe2000001ff00 */
[----:B------:R-:W-:Y:S01]  /*1da0*/  VOTEU.ALL UP0, P2 ;  /* 0x00000000003f7886 */ /* 0x000fe20001000000 */
[----:B------:R-:W-:Y:S02]  /*1db0*/  CS2R R74, SRZ ;  /* 0x00000000004a7805 */ /* 0x000fe4000001ff00 */
[----:B------:R-:W-:Y:S02]  /*1dc0*/  CS2R R76, SRZ ;  /* 0x00000000004c7805 */ /* 0x000fe4000001ff00 */
[----:B------:R-:W-:Y:S02]  /*1dd0*/  CS2R R78, SRZ ;  /* 0x00000000004e7805 */ /* 0x000fe4000001ff00 */
[----:B------:R-:W-:-:S02]  /*1de0*/  CS2R R80, SRZ ;  /* 0x0000000000507805 */ /* 0x000fc4000001ff00 */
[----:B------:R-:W-:Y:S02]  /*1df0*/  CS2R R82, SRZ ;  /* 0x0000000000527805 */ /* 0x000fe4000001ff00 */
[----:B------:R-:W-:Y:S02]  /*1e00*/  CS2R R84, SRZ ;  /* 0x0000000000547805 */ /* 0x000fe4000001ff00 */
[----:B------:R-:W-:Y:S01]  /*1e10*/  CS2R R86, SRZ ;  /* 0x0000000000567805 */ /* 0x000fe2000001ff00 */
[----:B--2---:R-:W-:Y:S01]  /*1e20*/  USHF.L.U32 UR55, UR7, 0x7, URZ ;  /* 0x0000000707377899 */ /* 0x004fe2000800063f */
[----:B------:R-:W1:Y:S02]  /*1e30*/  FENCE.VIEW.ASYNC.S ;  /* 0x00000000000073c6 */ /* 0x000e640000000000 */
[----:B-1----:R1:W2:Y:S01]  /*1e40*/  @!UP0 SYNCS.EXCH.64 URZ, [UR48+0xc000], UR4 ;  /* 0x00c00004303f85b2 */ /* 0x0022a20008000100 */
[----:B---3--:R-:W-:Y:S01]  /*1e50*/  USHF.L.U32 UR51, UR6, 0x8, URZ ;  /* 0x0000000806337899 */ /* 0x008fe2000800063f */
[----:B------:R-:W-:Y:S11]  /*1e60*/  @!P1 BRA `(.L_x_47) ;  /* 0x0000001800e89947 */ /* 0x000ff60003800000 */
[----:B------:R3:W-:Y:S01]  /*1e70*/  STL [R1], RZ ;  /* 0x000000ff01007387 */ /* 0x0007e20000100800 */
[----:B------:R-:W-:Y:S01]  /*1e80*/  USHF.R.U32.HI UR56, URZ, 0x4, UR48 ;  /* 0x000000043f387899 */ /* 0x000fe20008011630 */
[----:B------:R-:W-:Y:S01]  /*1e90*/  CS2R R152, SRZ ;  /* 0x0000000000987805 */ /* 0x000fe2000001ff00 */
[----:B------:R-:W-:Y:S01]  /*1ea0*/  UIADD3 UR6, UR48, 0x8000, URZ ;  /* 0x0000800030067890 */ /* 0x000fe2000fffe03f */
[----:B------:R3:W-:Y:S01]  /*1eb0*/  STL [R1+0x4], RZ ;  /* 0x000004ff01007387 */ /* 0x0007e20000100800 */
[----:B------:R-:W-:Y:S01]  /*1ec0*/  USGXT.U32 UR56, UR56, 0xe ;  /* 0x0000000e3838789a */ /* 0x000fe20008000000 */
[----:B------:R-:W-:Y:S01]  /*1ed0*/  CS2R R154, SRZ ;  /* 0x00000000009a7805 */ /* 0x000fe2000001ff00 */
[----:B------:R-:W-:Y:S01]  /*1ee0*/  USHF.R.U32.HI UR6, URZ, 0x4, UR6 ;  /* 0x000000043f067899 */ /* 0x000fe20008011606 */
[----:B------:R3:W-:Y:S01]  /*1ef0*/  STL [R1+0x8], RZ ;  /* 0x000008ff01007387 */ /* 0x0007e20000100800 */
[----:B------:R-:W-:Y:S01]  /*1f00*/  UIADD3 UR12, UP0, UR56, 0x2, URZ ;  /* 0x00000002380c7890 */ /* 0x000fe2000ff1e03f */
[----:B------:R-:W-:Y:S01]  /*1f10*/  CS2R R156, SRZ ;  /* 0x00000000009c7805 */ /* 0x000fe2000001ff00 */
[----:B------:R-:W-:Y:S01]  /*1f20*/  USGXT.U32 UR58, UR6, 0xe ;  /* 0x0000000e063a789a */ /* 0x000fe20008000000 */
[----:B------:R3:W-:Y:S01]  /*1f30*/  STL [R1+0xc], RZ ;  /* 0x00000cff01007387 */ /* 0x0007e20000100800 */
[----:B-1----:R-:W-:Y:S01]  /*1f40*/  UMOV UR4, URZ ;  /* 0x0000003f00047c82 */ /* 0x002fe20008000000 */
[----:B------:R-:W-:Y:S01]  /*1f50*/  UMOV UR5, URZ ;  /* 0x0000003f00057c82 */ /* 0x000fe20008000000 */
[----:B------:R-:W-:Y:S01]  /*1f60*/  UIADD3.X UR13, UR4, 0x40000040, URZ, UP0, !UPT ;  /* 0x40000040040d7890 */ /* 0x000fe200087fe43f */
[----:B------:R3:W-:Y:S01]  /*1f70*/  STL [R1+0x10], RZ ;  /* 0x000010ff01007387 */ /* 0x0007e20000100800 */
[----:B------:R-:W-:Y:S01]  /*1f80*/  UIADD3 UR14, UP0, UR58, 0x2, URZ ;  /* 0x000000023a0e7890 */ /* 0x000fe2000ff1e03f */
[----:B------:R-:W-:-:S02]  /*1f90*/  CS2R R158, SRZ ;  /* 0x00000000009e7805 */ /* 0x000fc4000001ff00 */
[----:B------:R-:W-:Y:S01]  /*1fa0*/  CS2R R160, SRZ ;  /* 0x0000000000a07805 */ /* 0x000fe2000001ff00 */
[----:B------:R3:W-:Y:S01]  /*1fb0*/  STL [R1+0x14], RZ ;  /* 0x000014ff01007387 */ /* 0x0007e20000100800 */
[----:B------:R-:W-:Y:S01]  /*1fc0*/  UIADD3.X UR15, UR5, 0x40000040, URZ, UP0, !UPT ;  /* 0x40000040050f7890 */ /* 0x000fe200087fe43f */
[----:B------:R-:W-:Y:S02]  /*1fd0*/  CS2R R162, SRZ ;  /* 0x0000000000a27805 */ /* 0x000fe4000001ff00 */
[----:B------:R-:W-:Y:S01]  /*1fe0*/  CS2R R164, SRZ ;  /* 0x0000000000a47805 */ /* 0x000fe2000001ff00 */
[----:B------:R3:W-:Y:S01]  /*1ff0*/  STL [R1+0x18], RZ ;  /* 0x000018ff01007387 */ /* 0x0007e20000100800 */
[----:B------:R-:W-:Y:S02]  /*2000*/  CS2R R166, SRZ ;  /* 0x0000000000a67805 */ /* 0x000fe4000001ff00 */
[----:B------:R-:W-:Y:S02]  /*2010*/  CS2R R168, SRZ ;  /* 0x0000000000a87805 */ /* 0x000fe4000001ff00 */
[----:B------:R-:W-:Y:S01]  /*2020*/  CS2R R170, SRZ ;  /* 0x0000000000aa7805 */ /* 0x000fe2000001ff00 */
[----:B------:R3:W-:Y:S01]  /*2030*/  STL [R1+0x1c], RZ ;  /* 0x00001cff01007387 */ /* 0x0007e20000100800 */
[----:B------:R-:W-:-:S02]  /*2040*/  CS2R R172, SRZ ;  /* 0x0000000000ac7805 */ /* 0x000fc4000001ff00 */
        /* <DEDUP_REMOVED lines=112> */
[----:B------:R-:W-:Y:S01]  /*2750*/  CS2R R86, SRZ ;  /* 0x0000000000567805 */ /* 0x000fe2000001ff00 */
[----:B------:R-:W-:Y:S01]  /*2760*/  UIADD3.64 UR10, UR12, 0x1fe, URZ ;  /* 0x000001fe0c0a7897 */ /* 0x000fe2000fffe03f */
[----:B------:R3:W-:Y:S01]  /*2770*/  STL [R1+0x90], RZ ;  /* 0x000090ff01007387 */ /* 0x0007e20000100800 */
[----:B------:R-:W-:Y:S02]  /*2780*/  UIADD3.64 UR6, UR12, 0x200, URZ ;  /* 0x000002000c067897 */ /* 0x000fe4000fffe03f */
[----:B------:R-:W-:Y:S01]  /*2790*/  UIADD3.64 UR10, UR12, 0x202, URZ ;  /* 0x000002020c0a7897 */ /* 0x000fe2000fffe03f */
[----:B------:R3:W-:Y:S01]  /*27a0*/  STL [R1+0x94], RZ ;  /* 0x000094ff01007387 */ /* 0x0007e20000100800 */
[----:B------:R-:W-:Y:S02]  /*27b0*/  UIADD3.64 UR6, UR12, 0x204, URZ ;  /* 0x000002040c067897 */ /* 0x000fe4000fffe03f */
[----:B------:R-:W-:Y:S01]  /*27c0*/  UIADD3.64 UR8, UR12, 0x2, URZ ;  /* 0x000000020c087897 */ /* 0x000fe2000fffe03f */
[----:B------:R3:W-:Y:S01]  /*27d0*/  STL [R1+0x98], RZ ;  /* 0x000098ff01007387 */ /* 0x0007e20000100800 */
[----:B------:R-:W-:-:S02]  /*27e0*/  UIADD3.64 UR4, UR12, 0x4, URZ ;  /* 0x000000040c047897 */ /* 0x000fc4000fffe03f */
        /* <DEDUP_REMOVED lines=14> */
[----:B------:R-:W-:Y:S01]  /*28d0*/  UIADD3.64 UR6, UR14, 0x4, URZ ;  /* 0x000000040e067897 */ /* 0x000fe2000fffe03f */
[----:B------:R-:W-:Y:S02]  /*28e0*/  UMOV UR50, URZ ;  /* 0x0000003f00327c82 */ /* 0x000fe40008000000 */
[----:B------:R3:W-:Y:S01]  /*28f0*/  STL [R1+0xb0], RZ ;  /* 0x0000b0ff01007387 */ /* 0x0007e20000100800 */
[----:B------:R-:W-:-:S03]  /*2900*/  UMOV UR59, 0x40000040 ;  /* 0x40000040003b7882 */ /* 0x000fc60000000000 */
        /* <DEDUP_REMOVED lines=18> */
[----:B------:R3:W-:Y:S02]  /*2a30*/  STL [R1+0xfc], RZ ;  /* 0x0000fcff01007387 */ /* 0x0007e40000100800 */
.L_x_49:
[----:B--2---:R-:W-:Y:S01]  /*2a40*/  BAR.SYNC.DEFER_BLOCKING 0x0 ;  /* 0x0000000000007b1d */ /* 0x004fe20000010000 */
[----:B------:R-:W-:Y:S01]  /*2a50*/  @!P2 IMAD.MOV.U32 R2, RZ, RZ, 0xc000 ;  /* 0x0000c000ff02a424 */ /* 0x000fe200078e00ff */
[----:B------:R-:W-:Y:S02]  /*2a60*/  ELECT P0, URZ, PT ;  /* 0x00000000003f782f */ /* 0x000fe40003800000 */
[----:B------:R-:W-:Y:S02]  /*2a70*/  R2UR UR23, R16 ;  /* 0x00000000101772ca */ /* 0x000fe400000e0000 */
[----:B------:R-:W-:Y:S02]  /*2a80*/  ELECT P1, URZ, PT ;  /* 0x00000000003f782f */ /* 0x000fe40003820000 */
[----:B------:R-:W-:Y:S01]  /*2a90*/  R2UR UR22, R17 ;  /* 0x00000000111672ca */ /* 0x000fe200000e0000 */
[----:B------:R-:W-:Y:S01]  /*2aa0*/  UMOV UR54, UR50 ;  /* 0x0000003200367c82 */ /* 0x000fe20008000000 */
[----:B------:R-:W-:-:S02]  /*2ab0*/  ISETP.LT.U32.AND P0, PT, R228, 0x20, P0 ;  /* 0x00000020e400780c */ /* 0x000fc40000701070 */
[----:B------:R-:W-:-:S11]  /*2ac0*/  ISETP.LT.U32.AND P1, PT, R228, 0x20, P1 ;  /* 0x00000020e400780c */ /* 0x000fd60000f21070 */
[----:B------:R-:W-:Y:S01]  /*2ad0*/  VOTEU.ANY UP0, P0 ;  /* 0x00000000003f7886 */ /* 0x000fe20000000100 */
[----:B------:R-:W-:Y:S01]  /*2ae0*/  VOTEU.ANY UP2, P0 ;  /* 0x00000000003f7886 */ /* 0x000fe20000040100 */
[----:B------:R-:W-:Y:S01]  /*2af0*/  VOTEU.ANY UP1, P1 ;  /* 0x00000000003f7886 */ /* 0x000fe20000820100 */
[----:B------:R-:W-:Y:S01]  /*2b00*/  VOTEU.ANY UP3, P1 ;  /* 0x00000000003f7886 */ /* 0x000fe20000860100 */
[----:B------:R1:W-:Y:S01]  /*2b10*/  @!P2 SYNCS.ARRIVE.TRANS64 RZ, [UR48+0xc000], R2 ;  /* 0x00c00002ffffa9a7 */ /* 0x0003e20008000030 */
[----:B------:R2:W-:Y:S06]  /*2b20*/  MEMBAR.ALL.CTA ;  /* 0x0000000000007992 */ /* 0x0005ec0000008000 */
[----:B--2---:R-:W2:Y:S01]  /*2b30*/  FENCE.VIEW.ASYNC.S ;  /* 0x00000000000073c6 */ /* 0x004ea20000000000 */
[----:B------:R-:W-:Y:S01]  /*2b40*/  @UP0 UIADD3 UR49, UR48, 0xc000, URZ ;  /* 0x0000c00030310890 */ /* 0x000fe2000fffe03f */
[----:B------:R-:W-:Y:S01]  /*2b50*/  @UP0 UMOV UR18, UR61 ;  /* 0x0000003d00120c82 */ /* 0x000fe20008000000 */
[----:B------:R-:W-:Y:S01]  /*2b60*/  @UP0 UMOV UR19, UR60 ;  /* 0x0000003c00130c82 */ /* 0x000fe20008000000 */
[----:B------:R-:W-:-:S02]  /*2b70*/  @UP1 UIADD3 UR52, UR48, 0x8000, URZ ;  /* 0x0000800030341890 */ /* 0x000fc4000fffe03f */
[----:B------:R-:W-:Y:S01]  /*2b80*/  @UP1 UIADD3 UR53, UR48, 0xc000, URZ ;  /* 0x0000c00030351890 */ /* 0x000fe2000fffe03f */
[----:B-1----:R-:W-:Y:S01]  /*2b90*/  SHF.L.U32 R2, R0, 0x1f, RZ ;  /* 0x0000001f00027819 */ /* 0x002fe200000006ff */
[----:B--2---:R-:W-:Y:S06]  /*2ba0*/  BAR.SYNC.DEFER_BLOCKING 0x0 ;  /* 0x0000000000007b1d */ /* 0x004fec0000010000 */
[----:B------:R1:W-:Y:S02]  /*2bb0*/  @UP2 UTMALDG.2D [UR48], [UR18] ;  /* 0x00000030120025b4 */ /* 0x0003e40008008000 */
[----:B-1----:R-:W-:Y:S01]  /*2bc0*/  @UP1 UMOV UR18, UR22 ;  /* 0x0000001600121c82 */ /* 0x002fe20008000000 */
[----:B------:R-:W-:Y:S01]  /*2bd0*/  @UP1 UMOV UR19, UR23 ;  /* 0x0000001700131c82 */ /* 0x000fe20008000000 */
[----:B------:R-:W-:Y:S06]  /*2be0*/  BAR.SYNC.DEFER_BLOCKING 0x0 ;  /* 0x0000000000007b1d */ /* 0x000fec0000010000 */
[----:B------:R1:W-:Y:S02]  /*2bf0*/  @UP3 UTMALDG.2D [UR52], [UR18] ;  /* 0x00000034120035b4 */ /* 0x0003e40008008000 */
[----:B------:R-:W-:Y:S06]  /*2c00*/  BAR.SYNC.DEFER_BLOCKING 0x0 ;  /* 0x0000000000007b1d */ /* 0x000fec0000010000 */
[----:B------:R-:W2:Y:S02]  /*2c10*/  SYNCS.PHASECHK.TRANS64.TRYWAIT P0, [UR48+0xc000], R2 ;  /* 0x00c00002ff0075a7 */ /* 0x000ea40008000170 */
[----:B-12---:R-:W-:Y:S05]  /*2c20*/  @!P0 BRA `(.L_x_48) ;  /* 0x0000001c00dc8947 */ /* 0x006fea0003800000 */
.L_x_50:
[----:B------:R-:W-:Y:S04]  /*2c30*/  STL.64 [R1+0x1f8], R86 ;  /* 0x0001f85601007387 */ /* 0x000fe80000100a00 */
        /* <DEDUP_REMOVED lines=30> */
[----:B------:R1:W-:Y:S04]  /*2e20*/  STL.64 [R1+0x100], R24 ;  /* 0x0001001801007387 */ /* 0x0003e80000100a00 */
[----:B-1----:R-:W2:Y:S04]  /*2e30*/  LDL.LU.64 R24, [R1] ;  /* 0x0000000001187983 */ /* 0x002ea80000300a00 */
[----:B------:R-:W2:Y:S04]  /*2e40*/  LDL.LU.64 R26, [R1+0x8] ;  /* 0x00000800011a7983 */ /* 0x000ea80000300a00 */
        /* <DEDUP_REMOVED lines=29> */
[----:B------:R-:W2:Y:S01]  /*3020*/  LDL.LU.64 R86, [R1+0xf8] ;  /* 0x0000f80001567983 */ /* 0x000ea20000300a00 */
[----:B------:R-:W-:Y:S01]  /*3030*/  UMOV UR57, 0x40000040 ;  /* 0x4000004000397882 */ /* 0x000fe20000000000 */
[----:B------:R-:W-:Y:S01]  /*3040*/  MOV R3, UR48 ;  /* 0x0000003000037c02 */ /* 0x000fe20008000f00 */
[----:B------:R-:W-:Y:S01]  /*3050*/  UIADD3.64 UR48, UR12, 0x1fe, URZ ;  /* 0x000001fe0c307897 */ /* 0x000fe2000fffe03f */
[----:B------:R-:W-:-:S02]  /*3060*/  MOV R5, UR51 ;  /* 0x0000003300057c02 */ /* 0x000fc40008000f00 */
[----:B------:R-:W-:Y:S02]  /*3070*/  MOV R4, UR50 ;  /* 0x0000003200047c02 */ /* 0x000fe40008000f00 */
[----:B------:R-:W-:Y:S02]  /*3080*/  MOV R7, UR45 ;  /* 0x0000002d00077c02 */ /* 0x000fe40008000f00 */
[----:B------:R-:W-:Y:S02]  /*3090*/  MOV R6, UR44 ;  /* 0x0000002c00067c02 */ /* 0x000fe40008000f00 */
[----:B------:R-:W-:Y:S01]  /*30a0*/  MOV R2, UR55 ;  /* 0x0000003700027c02 */ /* 0x000fe20008000f00 */
[----:B--2---:R-:W-:-:S06]  /*30b0*/  WARPGROUP.ARRIVE ;  /* 0x00000000000079c5 */ /* 0x004fcc0000000000 */
[----:B------:R-:W-:Y:S03]  /*30c0*/  HGMMA.64x128x16.F32.BF16 R24, gdesc[UR56], R24, gsb0 ;  /* 0x01e00000381879f0 */ /* 0x000fe60008001818 */
[----:B------:R-:W-:Y:S02]  /*30d0*/  WARPGROUP.DEPBAR.LE gsb0, 0x0 ;  /* 0x00008000000079c5 */ /* 0x000fe40000010000 */
[----:B------:R-:W-:-:S07]  /*30e0*/  WARPGROUP.ARRIVE ;  /* 0x00000000000079c5 */ /* 0x000fce0000000000 */
[----:B------:R-:W-:Y:S03]  /*30f0*/  HGMMA.64x128x16.F32.BF16 R24, gdesc[UR12], R24, gsb0 ;  /* 0x01e000000c1879f0 */ /* 0x000fe60008001818 */
[----:B------:R-:W-:Y:S02]  /*3100*/  WARPGROUP.DEPBAR.LE gsb0, 0x0 ;  /* 0x00008000000079c5 */ /* 0x000fe40000010000 */
[----:B------:R-:W-:-:S07]  /*3110*/  WARPGROUP.ARRIVE ;  /* 0x00000000000079c5 */ /* 0x000fce0000000000 */
[----:B------:R-:W-:Y:S01]  /*3120*/  HGMMA.64x128x16.F32.BF16 R24, gdesc[UR8], R24, gsb0 ;  /* 0x01e00000081879f0 */ /* 0x000fe20008001818 */
[----:B------:R-:W-:Y:S01]  /*3130*/  UMOV UR50, UR58 ;  /* 0x0000003a00327c82 */ /* 0x000fe20008000000 */
[----:B------:R-:W-:Y:S01]  /*3140*/  UMOV UR51, UR59 ;  /* 0x0000003b00337c82 */ /* 0x000fe20008000000 */
[----:B------:R-:W-:Y:S02]  /*3150*/  WARPGROUP.DEPBAR.LE gsb0, 0x0 ;  /* 0x00008000000079c5 */ /* 0x000fe40000010000 */
[----:B------:R-:W-:-:S07]  /*3160*/  WARPGROUP.ARRIVE ;  /* 0x00000000000079c5 */ /* 0x000fce0000000000 */
[----:B------:R-:W-:Y:S01]  /*3170*/  HGMMA.64x128x16.F32.BF16 R24, gdesc[UR4], R24, gsb0 ;  /* 0x01e00000041879f0 */ /* 0x000fe20008001818 */
[----:B------:R-:W-:Y:S01]  /*3180*/  UIADD3.64 UR44, UR12, 0x200, URZ ;  /* 0x000002000c2c7897 */ /* 0x000fe2000fffe03f */
[----:B------:R-:W-:Y:S01]  /*3190*/  UMOV UR46, UR14 ;  /* 0x0000000e002e7c82 */ /* 0x000fe20008000000 */
[----:B------:R-:W-:Y:S01]  /*31a0*/  UMOV UR47, UR15 ;  /* 0x0000000f002f7c82 */ /* 0x000fe20008000000 */
[----:B------:R-:W-:Y:S02]  /*31b0*/  WARPGROUP.DEPBAR.LE gsb0, 0x0 ;  /* 0x00008000000079c5 */ /* 0x000fe40000010000 */
[----:B------:R-:W-:Y:S01]  /*31c0*/  WARPGROUP.ARRIVE ;  /* 0x00000000000079c5 */ /* 0x000fe20000000000 */
[----:B------:R-:W-:Y:S01]  /*31d0*/  UIADD3.64 UR52, UR12, 0x204, URZ ;  /* 0x000002040c347897 */ /* 0x000fe2000fffe03f */
[----:B------:R-:W-:Y:S04]  /*31e0*/  STL.64 [R1], R24 ;  /* 0x0000001801007387 */ /* 0x000fe80000100a00 */
[----:B------:R-:W-:Y:S01]  /*31f0*/  HGMMA.64x128x16.F32.BF16 R152, gdesc[UR48], R152, gsb0 ;  /* 0x01e00000309879f0 */ /* 0x000fe20008001898 */
[----:B------:R-:W-:Y:S01]  /*3200*/  UIADD3.64 UR48, UR12, 0x202, URZ ;  /* 0x000002020c307897 */ /* 0x000fe2000fffe03f */
[----:B------:R-:W-:Y:S01]  /*3210*/  STL.64 [R1+0x8], R26 ;  /* 0x0000081a01007387 */ /* 0x000fe20000100a00 */
[----:B------:R-:W-:Y:S01]  /*3220*/  UMOV UR50, UR10 ;  /* 0x0000000a00327c82 */ /* 0x000fe20008000000 */
[----:B------:R-:W-:Y:S01]  /*3230*/  UMOV UR51, UR11 ;  /* 0x0000000b00337c82 */ /* 0x000fe20008000000 */
[----:B------:R-:W-:Y:S01]  /*3240*/  UMOV UR54, UR6 ;  /* 0x0000000600367c82 */ /* 0x000fe20008000000 */
[----:B------:R-:W-:Y:S01]  /*3250*/  UMOV UR55, UR7 ;  /* 0x0000000700377c82 */ /* 0x000fe20008000000 */
[----:B------:R-:W-:Y:S01]  /*3260*/  UMOV UR18, UR58 ;  /* 0x0000003a00127c82 */ /* 0x000fe20008000000 */
[----:B------:R-:W-:Y:S01]  /*3270*/  UMOV UR19, UR59 ;  /* 0x0000003b00137c82 */ /* 0x000fe20008000000 */
        /* <DEDUP_REMOVED lines=16> */
[----:B------:R-:W-:Y:S01]  /*3380*/  STL.64 [R1+0x90], R60 ;  /* 0x0000903c01007387 */ /* 0x000fe20000100a00 */
[----:B------:R-:W-:-:S03]  /*3390*/  UMOV UR22, UR14 ;  /* 0x0000000e00167c82 */ /* 0x000fc60008000000 */
[----:B------:R-:W-:Y:S01]  /*33a0*/  STL.64 [R1+0x98], R62 ;  /* 0x0000983e01007387 */ /* 0x000fe20000100a00 */
[----:B------:R-:W-:-:S03]  /*33b0*/  UMOV UR23, UR15 ;  /* 0x0000000f00177c82 */ /* 0x000fc60008000000 */
        /* <DEDUP_REMOVED lines=11> */
[----:B------:R1:W-:Y:S01]  /*3470*/  STL.64 [R1+0xf8], R86 ;  /* 0x0000f85601007387 */ /* 0x0003e20000100a00 */
[----:B------:R-:W-:-:S02]  /*3480*/  WARPGROUP.DEPBAR.LE gsb0, 0x0 ;  /* 0x00008000000079c5 */ /* 0x000fc40000010000 */
[----:B------:R-:W-:Y:S01]  /*3490*/  WARPGROUP.ARRIVE ;  /* 0x00000000000079c5 */ /* 0x000fe20000000000 */
[----:B-1----:R-:W2:Y:S04]  /*34a0*/  LDL.LU.64 R86, [R1+0x1f8] ;  /* 0x0001f80001567983 */ /* 0x002ea80000300a00 */
[----:B------:R-:W2:Y:S01]  /*34b0*/  LDL.LU.64 R84, [R1+0x1f0] ;  /* 0x0001f00001547983 */ /* 0x000ea20000300a00 */
[----:B------:R-:W-:Y:S03]  /*34c0*/  HGMMA.64x128x16.F32.BF16 R152, gdesc[UR44], R152, gsb0 ;  /* 0x01e000002c9879f0 */ /* 0x000fe60008001898 */
        /* <DEDUP_REMOVED lines=30> */
[----:B------:R-:W-:Y:S01]  /*36b0*/  UMOV UR26, UR10 ;  /* 0x0000000a001a7c82 */ /* 0x000fe20008000000 */
        /* <DEDUP_REMOVED lines=9> */
[----:B------:R-:W-:Y:S01]  /*3750*/  R2UR UR45, R7 ;  /* 0x00000000072d72ca */ /* 0x000fe200000e0000 */
[----:B------:R-:W-:Y:S01]  /*3760*/  UMOV UR46, UR6 ;  /* 0x00000006002e7c82 */ /* 0x000fe20008000000 */
[----:B------:R-:W-:Y:S01]  /*3770*/  R2UR UR44, R6 ;  /* 0x00000000062c72ca */ /* 0x000fe200000e0000 */
[----:B------:R-:W-:Y:S01]  /*3780*/  UMOV UR47, UR7 ;  /* 0x00000007002f7c82 */ /* 0x000fe20008000000 */
[----:B------:R-:W-:-:S02]  /*3790*/  WARPGROUP.DEPBAR.LE gsb0, 0x0 ;  /* 0x00008000000079c5 */ /* 0x000fc40000010000 */
[----:B------:R-:W-:Y:S01]  /*37a0*/  WARPGROUP.ARRIVE ;  /* 0x00000000000079c5 */ /* 0x000fe20000000000 */
[----:B------:R-:W-:-:S05]  /*37b0*/  LOP3.LUT R0, R0, 0x1, RZ, 0x3c, !PT ;  /* 0x0000000100007812 */ /* 0x000fca00078e3cff */
[----:B------:R-:W-:Y:S01]  /*37c0*/  HGMMA.64x128x16.F32.BF16 R152, gdesc[UR48], R152, gsb0 ;  /* 0x01e00000309879f0 */ /* 0x000fe20008001898 */
[----:B------:R-:W-:Y:S02]  /*37d0*/  R2UR UR50, R4 ;  /* 0x00000000043272ca */ /* 0x000fe400000e0000 */
[----:B------:R-:W-:Y:S02]  /*37e0*/  R2UR UR51, R5 ;  /* 0x00000000053372ca */ /* 0x000fe400000e0000 */
[----:B------:R-:W-:-:S09]  /*37f0*/  R2UR UR48, R3 ;  /* 0x00000000033072ca */ /* 0x000fd200000e0000 */
[----:B------:R-:W-:Y:S01]  /*3800*/  UIADD3 UR50, UR50, 0x40, URZ ;  /* 0x0000004032327890 */ /* 0x000fe2000fffe03f */
[----:B------:R-:W-:Y:S02]  /*3810*/  WARPGROUP.DEPBAR.LE gsb0, 0x0 ;  /* 0x00008000000079c5 */ /* 0x000fe40000010000 */
[----:B------:R-:W-:-:S06]  /*3820*/  WARPGROUP.ARRIVE ;  /* 0x00000000000079c5 */ /* 0x000fcc0000000000 */
[----:B------:R-:W-:Y:S01]  /*3830*/  HGMMA.64x128x16.F32.BF16 R152, gdesc[UR52], R152, gsb0 ;  /* 0x01e00000349879f0 */ /* 0x000fe20008001898 */
[----:B------:R-:W-:Y:S02]  /*3840*/  R2UR UR55, R2 ;  /* 0x00000000023772ca */ /* 0x000fe400000e0000 */
[----:B------:R-:W1:Y:S02]  /*3850*/  LDC R2, c[0x0][0x230] ;  /* 0x00008c00ff027b82 */ /* 0x000e640000000800 */
[----:B-1----:R-:W-:Y:S01]  /*3860*/  ISETP.LE.AND P0, PT, R2, UR50, PT ;  /* 0x0000003202007c0c */ /* 0x002fe2000bf03270 */
[----:B------:R-:W-:Y:S02]  /*3870*/  WARPGROUP.DEPBAR.LE gsb0, 0x0 ;  /* 0x00008000000079c5 */ /* 0x000fe40000010000 */
[----:B------:R-:W-:-:S06]  /*3880*/  WARPGROUP.ARRIVE ;  /* 0x00000000000079c5 */ /* 0x000fcc0000000000 */
[----:B------:R-:W-:Y:S03]  /*3890*/  HGMMA.64x128x16.F32.BF16 R88, gdesc[UR16], R88, gsb0 ;  /* 0x01e00000105879f0 */ /* 0x000fe60008001858 */
[----:B------:R-:W-:Y:S02]  /*38a0*/  WARPGROUP.DEPBAR.LE gsb0, 0x0 ;  /* 0x00008000000079c5 */ /* 0x000fe40000010000 */
[----:B------:R-:W-:-:S07]  /*38b0*/  WARPGROUP.ARRIVE ;  /* 0x00000000000079c5 */ /* 0x000fce0000000000 */
        /* <DEDUP_REMOVED lines=8> */
[----:B--2---:R-:W-:-:S07]  /*3940*/  WARPGROUP.ARRIVE ;  /* 0x00000000000079c5 */ /* 0x004fce0000000000 */
        /* <DEDUP_REMOVED lines=11> */
[----:B------:R-:W-:Y:S05]  /*3a00*/  @!P0 BRA `(.L_x_49) ;  /* 0xfffffff0000c8947 */ /* 0x000fea000383ffff */
.L_x_47:
[----:B------:R5:W-:Y:S04]  /*3a10*/  STL [R1+0x11c], R82 ;  /* 0x00011c5201007387 */ /* 0x000be80000100800 */
[----:B------:R-:W3:Y:S01]  /*3a20*/  LDL.LU R8, [R1] ;  /* 0x0000000001087983 */ /* 0x000ee20000300800 */
[----:B--2---:R-:W-:Y:S06]  /*3a30*/  BAR.SYNC.DEFER_BLOCKING 0x0 ;  /* 0x0000000000007b1d */ /* 0x004fec0000010000 */
[----:B-----5:R-:W3:Y:S04]  /*3a40*/  LDL.LU R82, [R1+0x4] ;  /* 0x0000040001527983 */ /* 0x020ee80000300800 */
[----:B------:R2:W-:Y:S04]  /*3a50*/  STL [R1+0x118], R83 ;  /* 0x0001185301007387 */ /* 0x0005e80000100800 */
[----:B--2---:R-:W2:Y:S01]  /*3a60*/  LDL.LU R83, [R1+0xc] ;  /* 0x00000c0001537983 */ /* 0x004ea20000300800 */
[----:B------:R-:W5:Y:S03]  /*3a70*/  @!P2 SYNCS.CCTL.IV [UR48+0xc000] ;  /* 0x00c00000ff00a9b1 */ /* 0x000f660008000030 */
[----:B------:R-:W2:Y:S04]  /*3a80*/  LDL.LU R9, [R1+0x8] ;  /* 0x0000080001097983 */ /* 0x000ea80000300800 */
[----:B------:R4:W-:Y:S04]  /*3a90*/  STL [R1+0x114], R84 ;  /* 0x0001145401007387 */ /* 0x0009e80000100800 */
[----:B----4-:R-:W4:Y:S04]  /*3aa0*/  LDL.LU R84, [R1+0x14] ;  /* 0x0000140001547983 */ /* 0x010f280000300800 */
[----:B------:R-:W4:Y:S04]  /*3ab0*/  LDL.LU R10, [R1+0x10] ;  /* 0x00001000010a7983 */ /* 0x000f280000300800 */
[----:B------:R1:W-:Y:S04]  /*3ac0*/  STL [R1+0x110], R85 ;  /* 0x0001105501007387 */ /* 0x0003e80000100800 */
[----:B-1----:R-:W5:Y:S04]  /*3ad0*/  LDL.LU R85, [R1+0x1c] ;  /* 0x00001c0001557983 */ /* 0x002f680000300800 */
[----:B------:R-:W5:Y:S04]  /*3ae0*/  LDL.LU R11, [R1+0x18] ;  /* 0x00001800010b7983 */ /* 0x000f680000300800 */
        /* <DEDUP_REMOVED lines=59> */
[----:B------:R-:W5:Y:S01]  /*3ea0*/  LDL.LU R2, [R1+0xf8] ;  /* 0x0000f80001027983 */ /* 0x000f620000300800 */
[----:B---3--:R-:W-:-:S02]  /*3eb0*/  F2FP.BF16.F32.PACK_AB R8, R82, R8 ;  /* 0x000000085208723e */ /* 0x008fc400000010ff */
[----:B--2---:R-:W-:Y:S01]  /*3ec0*/  F2FP.BF16.F32.PACK_AB R9, R83, R9 ;  /* 0x000000095309723e */ /* 0x004fe200000010ff */
[----:B------:R-:W2:Y:S01]  /*3ed0*/  LDL.LU R82, [R1+0x11c] ;  /* 0x00011c0001527983 */ /* 0x000ea20000300800 */
[----:B------:R-:W-:Y:S02]  /*3ee0*/  R2UR UR5, R19 ;  /* 0x00000000130572ca */ /* 0x000fe400000e0000 */
[----:B------:R-:W-:Y:S01]  /*3ef0*/  R2UR UR6, R18 ;  /* 0x00000000120672ca */ /* 0x000fe200000e0000 */
[----:B------:R-:W2:Y:S01]  /*3f00*/  LDL.LU R83, [R1+0x118] ;  /* 0x0001180001537983 */ /* 0x000ea20000300800 */
[----:B----4-:R-:W-:-:S03]  /*3f10*/  F2FP.BF16.F32.PACK_AB R10, R84, R10 ;  /* 0x0000000a540a723e */ /* 0x010fc600000010ff */
[----:B------:R-:W3:Y:S01]  /*3f20*/  LDL.LU R84, [R1+0x114] ;  /* 0x0001140001547983 */ /* 0x000ee20000300800 */
[----:B-----5:R-:W-:-:S03]  /*3f30*/  F2FP.BF16.F32.PACK_AB R11, R85, R11 ;  /* 0x0000000b550b723e */ /* 0x020fc600000010ff */
[----:B------:R-:W3:Y:S01]  /*3f40*/  LDL.LU R85, [R1+0x110] ;  /* 0x0001100001557983 */ /* 0x000ee20000300800 */
[----:B------:R-:W-:-:S03]  /*3f50*/  F2FP.BF16.F32.PACK_AB R4, R86, R4 ;  /* 0x000000045604723e */ /* 0x000fc600000010ff */
[----:B------:R-:W4:Y:S01]  /*3f60*/  LDL.LU R86, [R1+0x10c] ;  /* 0x00010c0001567983 */ /* 0x000f220000300800 */
[----:B------:R-:W-:-:S03]  /*3f70*/  F2FP.BF16.F32.PACK_AB R5, R87, R5 ;  /* 0x000000055705723e */ /* 0x000fc600000010ff */
[----:B------:R-:W4:Y:S01]  /*3f80*/  LDL.LU R87, [R1+0x108] ;  /* 0x0001080001577983 */ /* 0x000f220000300800 */
[----:B------:R-:W-:-:S03]  /*3f90*/  F2FP.BF16.F32.PACK_AB R6, R16, R6 ;  /* 0x000000061006723e */ /* 0x000fc600000010ff */
[----:B------:R-:W-:Y:S01]  /*3fa0*/  LDL.LU R16, [R1+0x104] ;  /* 0x0001040001107983 */ /* 0x000fe20000300800 */
[----:B------:R-:W-:-:S03]  /*3fb0*/  F2FP.BF16.F32.PACK_AB R7, R17, R7 ;  /* 0x000000071107723e */ /* 0x000fc600000010ff */
[----:B------:R-:W-:Y:S01]  /*3fc0*/  LDL.LU R17, [R1+0x100] ;  /* 0x0001000001117983 */ /* 0x000fe20000300800 */
[----:B------:R-:W-:Y:S02]  /*3fd0*/  F2FP.BF16.F32.PACK_AB R12, R229, R12 ;  /* 0x0000000ce50c723e */ /* 0x000fe400000010ff */
[----:B------:R-:W1:Y:S01]  /*3fe0*/  S2R R229, SR_TID.X ;  /* 0x0000000000e57919 */ /* 0x000e620000002100 */
[----:B------:R-:W-:Y:S01]  /*3ff0*/  F2FP.BF16.F32.PACK_AB R14, R0, R14 ;  /* 0x0000000e000e723e */ /* 0x000fe200000010ff */
[----:B-1----:R-:W-:-:S05]  /*4000*/  IMAD.SHL.U32 R0, R229, 0x80, RZ ;  /* 0x00000080e5007824 */ /* 0x002fca00078e00ff */
[----:B------:R-:W-:Y:S02]  /*4010*/  LOP3.LUT R0, R0, 0x780, RZ, 0xc0, !PT ;  /* 0x0000078000007812 */ /* 0x000fe400078ec0ff */
[----:B------:R-:W-:Y:S02]  /*4020*/  F2FP.BF16.F32.PACK_AB R152, R153, R152 ;  /* 0x000000989998723e */ /* 0x000fe400000010ff */
[----:B------:R-:W-:Y:S02]  /*4030*/  F2FP.BF16.F32.PACK_AB R153, R155, R154 ;  /* 0x0000009a9b99723e */ /* 0x000fe400000010ff */
[----:B------:R-:W-:Y:S02]  /*4040*/  F2FP.BF16.F32.PACK_AB R184, R185, R184 ;  /* 0x000000b8b9b8723e */ /* 0x000fe400000010ff */
[----:B------:R-:W-:Y:S02]  /*4050*/  F2FP.BF16.F32.PACK_AB R154, R157, R156 ;  /* 0x0000009c9d9a723e */ /* 0x000fe400000010ff */
[----:B------:R-:W-:-:S02]  /*4060*/  F2FP.BF16.F32.PACK_AB R155, R159, R158 ;  /* 0x0000009e9f9b723e */ /* 0x000fc400000010ff */
[----:B------:R-:W-:Y:S02]  /*4070*/  F2FP.BF16.F32.PACK_AB R185, R187, R186 ;  /* 0x000000babbb9723e */ /* 0x000fe400000010ff */
        /* <DEDUP_REMOVED lines=36> */
[----:B------:R-:W-:Y:S01]  /*42c0*/  F2FP.BF16.F32.PACK_AB R235, R3, R2 ;  /* 0x0000000203eb723e */ /* 0x000fe200000010ff */
[----:B------:R-:W-:-:S05]  /*42d0*/  IMAD.SHL.U32 R3, R229, 0x10, RZ ;  /* 0x00000010e5037824 */ /* 0x000fca00078e00ff */
[----:B------:R-:W-:Y:S01]  /*42e0*/  LOP3.LUT R2, R0, 0x70, R3, 0xf8, !PT ;  /* 0x0000007000027812 */ /* 0x000fe200078ef803 */
[----:B------:R-:W-:-:S03]  /*42f0*/  IMAD.SHL.U32 R0, R229, 0x40, RZ ;  /* 0x00000040e5007824 */ /* 0x000fc600078e00ff */
[----:B------:R-:W-:-:S04]  /*4300*/  LOP3.LUT R3, R2, 0x10, R229, 0x78, !PT ;  /* 0x0000001002037812 */ /* 0x000fc800078e78e5 */
[----:B------:R-:W-:-:S05]  /*4310*/  LOP3.LUT R0, R3, 0x1800, R0, 0xf8, !PT ;  /* 0x0000180003007812 */ /* 0x000fca00078ef800 */
[C---:B------:R-:W-:Y:S01]  /*4320*/  VIADD R2, R0.reuse, UR48 ;  /* 0x0000003000027c36 */ /* 0x040fe20008000000 */
[----:B------:R-:W-:Y:S01]  /*4330*/  BAR.SYNC.DEFER_BLOCKING 0x0 ;  /* 0x0000000000007b1d */ /* 0x000fe20000010000 */
[----:B------:R-:W-:Y:S02]  /*4340*/  LOP3.LUT R3, R0, 0x20, RZ, 0x3c, !PT ;  /* 0x0000002000037812 */ /* 0x000fe400078e3cff */
[----:B------:R-:W-:-:S03]  /*4350*/  F2FP.BF16.F32.PACK_AB R97, R99, R98 ;  /* 0x000000626361723e */ /* 0x000fc600000010ff */
[----:B------:R-:W-:Y:S01]  /*4360*/  VIADD R3, R3, UR48 ;  /* 0x0000003003037c36 */ /* 0x000fe20008000000 */
[----:B------:R-:W-:Y:S02]  /*4370*/  F2FP.BF16.F32.PACK_AB R128, R129, R128 ;  /* 0x000000808180723e */ /* 0x000fe400000010ff */
[----:B------:R-:W-:Y:S02]  /*4380*/  F2FP.BF16.F32.PACK_AB R98, R101, R100 ;  /* 0x000000646562723e */ /* 0x000fe400000010ff */
[----:B------:R-:W-:Y:S02]  /*4390*/  F2FP.BF16.F32.PACK_AB R99, R103, R102 ;  /* 0x000000666763723e */ /* 0x000fe400000010ff */
[----:B------:R-:W-:Y:S02]  /*43a0*/  F2FP.BF16.F32.PACK_AB R129, R131, R130 ;  /* 0x000000828381723e */ /* 0x000fe400000010ff */
[----:B------:R-:W-:Y:S01]  /*43b0*/  F2FP.BF16.F32.PACK_AB R32, R33, R32 ;  /* 0x000000202120723e */ /* 0x000fe200000010ff */
[----:B------:R1:W-:Y:S04]  /*43c0*/  STSM.16.M88.4 [R2], R8 ;  /* 0x0000000802007844 */ /* 0x0003e80000000200 */
[----:B------:R-:W-:Y:S04]  /*43d0*/  STSM.16.M88.4 [R2+0x8000], R216 ;  /* 0x008000d802007844 */ /* 0x000fe80000000200 */
[----:B------:R-:W-:Y:S04]  /*43e0*/  STSM.16.M88.4 [R2+0x2000], R152 ;  /* 0x0020009802007844 */ /* 0x000fe80000000200 */
[----:B------:R-:W-:Y:S04]  /*43f0*/  STSM.16.M88.4 [R2+0xa000], R184 ;  /* 0x00a000b802007844 */ /* 0x000fe80000000200 */
[----:B------:R-:W-:Y:S01]  /*4400*/  STSM.16.M88.4 [R2+0x4000], R88 ;  /* 0x0040005802007844 */ /* 0x000fe20000000200 */
[----:B-1----:R-:W-:-:S03]  /*4410*/  LOP3.LUT R8, R0, 0x40, RZ, 0x3c, !PT ;  /* 0x0000004000087812 */ /* 0x002fc600078e3cff */
[----:B------:R-:W-:Y:S01]  /*4420*/  STSM.16.M88.4 [R2+0xc000], R120 ;  /* 0x00c0007802007844 */ /* 0x000fe20000000200 */
[----:B------:R-:W-:-:S03]  /*4430*/  F2FP.BF16.F32.PACK_AB R130, R133, R132 ;  /* 0x000000848582723e */ /* 0x000fc600000010ff */
[----:B------:R-:W-:Y:S01]  /*4440*/  STSM.16.M88.4 [R2+0x6000], R24 ;  /* 0x0060001802007844 */ /* 0x000fe20000000200 */
[----:B------:R-:W-:Y:S02]  /*4450*/  F2FP.BF16.F32.PACK_AB R131, R135, R134 ;  /* 0x000000868783723e */ /* 0x000fe400000010ff */
[----:B------:R-:W-:Y:S01]  /*4460*/  F2FP.BF16.F32.PACK_AB R33, R35, R34 ;  /* 0x000000222321723e */ /* 0x000fe200000010ff */
[----:B------:R-:W-:Y:S01]  /*4470*/  STSM.16.M88.4 [R2+0xe000], R56 ;  /* 0x00e0003802007844 */ /* 0x000fe20000000200 */
[----:B------:R-:W-:Y:S02]  /*4480*/  F2FP.BF16.F32.PACK_AB R64, R65, R64 ;  /* 0x000000404140723e */ /* 0x000fe400000010ff */
[----:B------:R-:W-:Y:S01]  /*4490*/  F2FP.BF16.F32.PACK_AB R34, R37, R36 ;  /* 0x000000242522723e */ /* 0x000fe200000010ff */
[----:B------:R-:W-:Y:S01]  /*44a0*/  STSM.16.M88.4 [R3], R4 ;  /* 0x0000000403007844 */ /* 0x000fe20000000200 */
[----:B------:R-:W-:Y:S02]  /*44b0*/  F2FP.BF16.F32.PACK_AB R35, R39, R38 ;  /* 0x000000262723723e */ /* 0x000fe400000010ff */
[----:B------:R-:W-:Y:S01]  /*44c0*/  F2FP.BF16.F32.PACK_AB R65, R67, R66 ;  /* 0x000000424341723e */ /* 0x000fe200000010ff */
[----:B------:R-:W-:Y:S01]  /*44d0*/  STSM.16.M88.4 [R3+0x8000], R220 ;  /* 0x008000dc03007844 */ /* 0x000fe20000000200 */
[----:B------:R-:W-:Y:S01]  /*44e0*/  F2FP.BF16.F32.PACK_AB R66, R69, R68 ;  /* 0x000000444542723e */ /* 0x000fe200000010ff */
[----:B------:R-:W-:Y:S01]  /*44f0*/  VIADD R8, R8, UR48 ;  /* 0x0000003008087c36 */ /* 0x000fe20008000000 */
[----:B------:R-:W-:Y:S01]  /*4500*/  F2FP.BF16.F32.PACK_AB R67, R71, R70 ;  /* 0x000000464743723e */ /* 0x000fe200000010ff */
[----:B------:R-:W-:Y:S01]  /*4510*/  STSM.16.M88.4 [R3+0x2000], R160 ;  /* 0x002000a003007844 */ /* 0x000fe20000000200 */
[----:B------:R-:W-:-:S02]  /*4520*/  F2FP.BF16.F32.PACK_AB R13, R228, R13 ;  /* 0x0000000de40d723e */ /* 0x000fc400000010ff */
[----:B------:R-:W-:Y:S01]  /*4530*/  F2FP.BF16.F32.PACK_AB R15, R252, R15 ;  /* 0x0000000ffc0f723e */ /* 0x000fe200000010ff */
[----:B------:R-:W-:Y:S01]  /*4540*/  STSM.16.M88.4 [R3+0xa000], R192 ;  /* 0x00a000c003007844 */ /* 0x000fe20000000200 */
[----:B------:R-:W-:Y:S02]  /*4550*/  F2FP.BF16.F32.PACK_AB R168, R169, R168 ;  /* 0x000000a8a9a8723e */ /* 0x000fe400000010ff */
[----:B------:R-:W-:Y:S01]  /*4560*/  F2FP.BF16.F32.PACK_AB R224, R239, R224 ;  /* 0x000000e0efe0723e */ /* 0x000fe200000010ff */
[----:B------:R-:W-:Y:S01]  /*4570*/  STSM.16.M88.4 [R3+0x4000], R96 ;  /* 0x0040006003007844 */ /* 0x000fe20000000200 */
[----:B------:R-:W-:Y:S02]  /*4580*/  F2FP.BF16.F32.PACK_AB R225, R238, R225 ;  /* 0x000000e1eee1723e */ /* 0x000fe400000010ff */
[----:B------:R-:W-:Y:S01]  /*4590*/  F2FP.BF16.F32.PACK_AB R226, R237, R226 ;  /* 0x000000e2ede2723e */ /* 0x000fe200000010ff */
[----:B------:R-:W-:Y:S01]  /*45a0*/  STSM.16.M88.4 [R3+0xc000], R128 ;  /* 0x00c0008003007844 */ /* 0x000fe20000000200 */
[----:B------:R-:W-:-:S02]  /*45b0*/  F2FP.BF16.F32.PACK_AB R227, R236, R227 ;  /* 0x000000e3ece3723e */ /* 0x000fc400000010ff */
[----:B------:R-:W-:Y:S02]  /*45c0*/  F2FP.BF16.F32.PACK_AB R169, R171, R170 ;  /* 0x000000aaaba9723e */ /* 0x000fe400000010ff */
[----:B------:R-:W-:Y:S01]  /*45d0*/  F2FP.BF16.F32.PACK_AB R200, R201, R200 ;  /* 0x000000c8c9c8723e */ /* 0x000fe200000010ff */
[----:B------:R-:W-:Y:S01]  /*45e0*/  STSM.16.M88.4 [R3+0x6000], R32 ;  /* 0x0060002003007844 */ /* 0x000fe20000000200 */
[----:B------:R-:W-:Y:S02]  /*45f0*/  F2FP.BF16.F32.PACK_AB R170, R173, R172 ;  /* 0x000000acadaa723e */ /* 0x000fe400000010ff */
[----:B------:R-:W-:Y:S02]  /*4600*/  F2FP.BF16.F32.PACK_AB R171, R175, R174 ;  /* 0x000000aeafab723e */ /* 0x000fe400000010ff */
[----:B------:R-:W-:Y:S02]  /*4610*/  F2FP.BF16.F32.PACK_AB R201, R203, R202 ;  /* 0x000000cacbc9723e */ /* 0x000fe400000010ff */
[----:B------:R-:W-:Y:S01]  /*4620*/  F2FP.BF16.F32.PACK_AB R104, R105, R104 ;  /* 0x000000686968723e */ /* 0x000fe200000010ff */
[----:B------:R-:W-:Y:S01]  /*4630*/  STSM.16.M88.4 [R3+0xe000], R64 ;  /* 0x00e0004003007844 */ /* 0x000fe20000000200 */
[----:B------:R-:W-:-:S02]  /*4640*/  F2FP.BF16.F32.PACK_AB R202, R205, R204 ;  /* 0x000000cccdca723e */ /* 0x000fc400000010ff */
[----:B------:R-:W-:Y:S02]  /*4650*/  F2FP.BF16.F32.PACK_AB R203, R207, R206 ;  /* 0x000000cecfcb723e */ /* 0x000fe400000010ff */
[----:B------:R-:W-:Y:S02]  /*4660*/  F2FP.BF16.F32.PACK_AB R105, R107, R106 ;  /* 0x0000006a6b69723e */ /* 0x000fe400000010ff */
[----:B------:R-:W-:Y:S02]  /*4670*/  F2FP.BF16.F32.PACK_AB R136, R137, R136 ;  /* 0x000000888988723e */ /* 0x000fe400000010ff */
[----:B------:R-:W-:Y:S01]  /*4680*/  LOP3.LUT R0, R0, 0x60, RZ, 0x3c, !PT ;  /* 0x0000006000007812 */ /* 0x000fe200078e3cff */
[----:B------:R-:W-:Y:S01]  /*4690*/  STSM.16.M88.4 [R8], R12 ;  /* 0x0000000c08007844 */ /* 0x000fe20000000200 */
[----:B------:R-:W-:Y:S02]  /*46a0*/  F2FP.BF16.F32.PACK_AB R106, R109, R108 ;  /* 0x0000006c6d6a723e */ /* 0x000fe400000010ff */
        /* <DEDUP_REMOVED lines=11> */
[----:B------:R-:W-:Y:S01]  /*4760*/  F2FP.BF16.F32.PACK_AB R73, R75, R74 ;  /* 0x0000004a4b49723e */ /* 0x000fe200000010ff */
[----:B------:R-:W-:Y:S01]  /*4770*/  STSM.16.M88.4 [R8+0xa000], R200 ;  /* 0x00a000c808007844 */ /* 0x000fe20000000200 */
[----:B------:R-:W-:Y:S01]  /*4780*/  F2FP.BF16.F32.PACK_AB R74, R77, R76 ;  /* 0x0000004c4d4a723e */ /* 0x000fe200000010ff */
[----:B------:R-:W-:Y:S01]  /*4790*/  VIADD R0, R0, UR48 ;  /* 0x0000003000007c36 */ /* 0x000fe20008000000 */
[----:B------:R-:W-:Y:S01]  /*47a0*/  F2FP.BF16.F32.PACK_AB R75, R79, R78 ;  /* 0x0000004e4f4b723e */ /* 0x000fe200000010ff */
[----:B------:R-:W-:Y:S01]  /*47b0*/  STSM.16.M88.4 [R8+0x4000], R104 ;  /* 0x0040006808007844 */ /* 0x000fe20000000200 */
[----:B------:R-:W-:Y:S02]  /*47c0*/  F2FP.BF16.F32.PACK_AB R20, R251, R20 ;  /* 0x00000014fb14723e */ /* 0x000fe400000010ff */
[----:B------:R-:W-:-:S02]  /*47d0*/  F2FP.BF16.F32.PACK_AB R21, R250, R21 ;  /* 0x00000015fa15723e */ /* 0x000fc400000010ff */
[----:B------:R-:W-:Y:S02]  /*47e0*/  F2FP.BF16.F32.PACK_AB R22, R249, R22 ;  /* 0x00000016f916723e */ /* 0x000fe400000010ff */
[----:B------:R-:W-:Y:S02]  /*47f0*/  F2FP.BF16.F32.PACK_AB R23, R248, R23 ;  /* 0x00000017f817723e */ /* 0x000fe400000010ff */
[----:B------:R-:W-:Y:S02]  /*4800*/  F2FP.BF16.F32.PACK_AB R233, R234, R233 ;  /* 0x000000e9eae9723e */ /* 0x000fe400000010ff */
[----:B------:R-:W-:Y:S01]  /*4810*/  F2FP.BF16.F32.PACK_AB R176, R177, R176 ;  /* 0x000000b0b1b0723e */ /* 0x000fe200000010ff */
[----:B------:R-:W-:Y:S01]  /*4820*/  STSM.16.M88.4 [R8+0xc000], R136 ;  /* 0x00c0008808007844 */ /* 0x000fe20000000200 */
[----:B------:R-:W-:Y:S02]  /*4830*/  F2FP.BF16.F32.PACK_AB R234, R231, R230 ;  /* 0x000000e6e7ea723e */ /* 0x000fe400000010ff */
[----:B------:R-:W-:-:S02]  /*4840*/  F2FP.BF16.F32.PACK_AB R177, R179, R178 ;  /* 0x000000b2b3b1723e */ /* 0x000fc400000010ff */
        /* <DEDUP_REMOVED lines=10> */
[----:B------:R-:W-:Y:S01]  /*48f0*/  F2FP.BF16.F32.PACK_AB R144, R145, R144 ;  /* 0x000000909190723e */ /* 0x000fe200000010ff */
[----:B------:R-:W-:Y:S01]  /*4900*/  STSM.16.M88.4 [R0], R20 ;  /* 0x0000001400007844 */ /* 0x000fe20000000200 */
[----:B------:R-:W-:Y:S02]  /*4910*/  F2FP.BF16.F32.PACK_AB R114, R117, R116 ;  /* 0x000000747572723e */ /* 0x000fe400000010ff */
        /* <DEDUP_REMOVED lines=11> */
[----:B--2---:R-:W-:Y:S01]  /*49d0*/  F2FP.BF16.F32.PACK_AB R81, R83, R82 ;  /* 0x000000525351723e */ /* 0x004fe200000010ff */
[----:B------:R-:W-:Y:S01]  /*49e0*/  STSM.16.M88.4 [R0+0xa000], R208 ;  /* 0x00a000d000007844 */ /* 0x000fe20000000200 */
[----:B---3--:R-:W-:Y:S02]  /*49f0*/  F2FP.BF16.F32.PACK_AB R82, R85, R84 ;  /* 0x000000545552723e */ /* 0x008fe400000010ff */
[----:B----4-:R-:W-:Y:S01]  /*4a00*/  F2FP.BF16.F32.PACK_AB R83, R87, R86 ;  /* 0x000000565753723e */ /* 0x010fe200000010ff */
[----:B------:R-:W-:Y:S04]  /*4a10*/  STSM.16.M88.4 [R0+0x4000], R112 ;  /* 0x0040007000007844 */ /* 0x000fe80000000200 */
[----:B------:R-:W-:Y:S04]  /*4a20*/  STSM.16.M88.4 [R0+0xc000], R144 ;  /* 0x00c0009000007844 */ /* 0x000fe80000000200 */
[----:B------:R-:W-:Y:S04]  /*4a30*/  STSM.16.M88.4 [R0+0x6000], R48 ;  /* 0x0060003000007844 */ /* 0x000fe80000000200 */
[----:B------:R-:W-:Y:S01]  /*4a40*/  STSM.16.M88.4 [R0+0xe000], R80 ;  /* 0x00e0005000007844 */ /* 0x000fe20000000200 */
[----:B------:R1:W-:Y:S06]  /*4a50*/  MEMBAR.ALL.CTA ;  /* 0x0000000000007992 */ /* 0x0003ec0000008000 */
[----:B-1----:R-:W1:Y:S01]  /*4a60*/  FENCE.VIEW.ASYNC.S ;  /* 0x00000000000073c6 */ /* 0x002e620000000000 */
[----:B------:R-:W-:-:S02]  /*4a70*/  LOP3.LUT R228, R229, 0x7f, RZ, 0xc0, !PT ;  /* 0x0000007fe5e47812 */ /* 0x000fc400078ec0ff */
[----:B------:R-:W-:Y:S01]  /*4a80*/  SHF.R.U32.HI R229, RZ, 0x5, R229 ;  /* 0x00000005ffe57819 */ /* 0x000fe200000116e5 */
[----:B-1----:R-:W-:Y:S03]  /*4a90*/  BAR.SYNC.DEFER_BLOCKING 0x0 ;  /* 0x0000000000007b1d */ /* 0x002fe60000010000 */
[----:B------:R-:W-:Y:S02]  /*4aa0*/  R2UR UR4, R229 ;  /* 0x00000000e50472ca */ /* 0x000fe400000e0000 */
[----:B------:R-:W-:-:S04]  /*4ab0*/  ELECT P0, URZ, PT ;  /* 0x00000000003f782f */ /* 0x000fc80003800000 */
[----:B------:R-:W-:-:S07]  /*4ac0*/  ISETP.LT.U32.AND P0, PT, R228, 0x40, P0 ;  /* 0x00000040e400780c */ /* 0x000fce0000701070 */
[----:B------:R-:W-:-:S04]  /*4ad0*/  ULOP3.LUT UR4, UR4, 0x1, URZ, 0xc0, !UPT ;  /* 0x0000000104047892 */ /* 0x000fc8000f8ec03f */
[----:B------:R-:W-:Y:S02]  /*4ae0*/  ULEA UR9, UR4, UR55, 0x6 ;  /* 0x0000003704097291 */ /* 0x000fe4000f8e303f */
[----:B------:R-:W-:Y:S01]  /*4af0*/  ULEA UR8, UR4, UR48, 0xf ;  /* 0x0000003004087291 */ /* 0x000fe2000f8e783f */
[----:B------:R-:W-:Y:S01]  /*4b00*/  VOTEU.ANY UP0, P0 ;  /* 0x00000000003f7886 */ /* 0x000fe20000000100 */
[----:B------:R-:W-:Y:S01]  /*4b10*/  VOTEU.ANY UP1, P0 ;  /* 0x00000000003f7886 */ /* 0x000fe20000020100 */
[----:B------:R-:W-:-:S03]  /*4b20*/  UMOV UR10, UR51 ;  /* 0x00000033000a7c82 */ /* 0x000fc60008000000 */
[----:B------:R-:W-:Y:S01]  /*4b30*/  @UP0 UMOV UR4, UR5 ;  /* 0x0000000500040c82 */ /* 0x000fe20008000000 */
[----:B------:R-:W-:Y:S02]  /*4b40*/  @UP0 UMOV UR5, UR6 ;  /* 0x0000000600050c82 */ /* 0x000fe40008000000 */
[----:B------:R1:W-:Y:S01]  /*4b50*/  @UP1 UTMASTG.2D [UR8], [UR4] ;  /* 0x00000008040013b5 */ /* 0x0003e20008008000 */
[----:B------:R0:W-:Y:S01]  /*4b60*/  UTMACMDFLUSH ;  /* 0x00000000000079b7 */ /* 0x0001e20000000000 */
[----:B------:R-:W-:-:S04]  /*4b70*/  DEPBAR.LE SB0, 0x0 ;  /* 0x000080000000791a */ /* 0x000fc80000000000 */
[----:B------:R-:W-:Y:S06]  /*4b80*/  BAR.SYNC.DEFER_BLOCKING 0x0 ;  /* 0x0000000000007b1d */ /* 0x000fec0000010000 */
[----:B-1----:R-:W-:Y:S05]  /*4b90*/  EXIT ;  /* 0x000000000000794d */ /* 0x002fea0003800000 */
.L_x_48:
[----:B------:R-:W1:Y:S02]  /*4ba0*/  SYNCS.PHASECHK.TRANS64.TRYWAIT P0, [UR48+0xc000], R2 ;  /* 0x00c00002ff0075a7 */ /* 0x000e640008000170 */
[----:B-1----:R-:W-:Y:S05]  /*4bb0*/  @!P0 BRA `(.L_x_48) ;  /* 0xfffffffc00f88947 */ /* 0x002fea000383ffff */
[----:B------:R-:W-:Y:S05]  /*4bc0*/  BRA `(.L_x_50) ;  /* 0xffffffe000187947 */ /* 0x000fea000383ffff */
.L_x_51:
[----:B------:R-:W-:-:S00]  /*4bd0*/  BRA `(.L_x_51) ;  /* 0xfffffffc00fc7947 */ /* 0x000fc0000383ffff */
[----:B------:R-:W-:-:S00]  /*4be0*/  NOP ;  /* 0x0000000000007918 */ /* 0x000fc00000000000 */
        /* <DEDUP_REMOVED lines=9> */
.L_x_52:


//--------------------- .nv.shared.gluon_wgmma    --------------------------
	.section	.nv.shared.gluon_wgmma,"aw",@nobits
	.sectionflags	@""
	.align	16
	.zero		1024


//--------------------- .nv.shared.reserved.0     --------------------------
	.section	.nv.shared.reserved.0,"aw",@nobits
	.weak		__nv_reservedSMEM_offset_0_alias
	.size		__nv_reservedSMEM_offset_0_alias, 0, 0
	.other		__nv_reservedSMEM_offset_0_alias,@"STO_CUDA_RESERVED_SHARED STV_DEFAULT"
__nv_reservedSMEM_offset_0_alias:
	.zero		0


//--------------------- .nv.constant0.gluon_wgmma --------------------------
	.section	.nv.constant0.gluon_wgmma,"a",@progbits
	.sectionflags	@""
	.align	4
.nv.constant0.gluon_wgmma:
	.zero		608


//--------------------- SYMBOLS --------------------------

	.type		.nv.reservedSmem.offset0,@object
	.size		.nv.reservedSmem.offset0,0x4
